//
// Generated by NVIDIA NVVM Compiler
//
// Compiler Build ID: CL-36424714
// Cuda compilation tools, release 13.0, V13.0.88
// Based on NVVM 20.0.0
//

.version 9.0
.target sm_100
.address_size 64

	// .globl	_Z16generateSineWavePdiddd
.func  (.param .align 16 .b8 func_retval0[16]) __internal_trig_reduction_slowpathd
(
	.param .b64 __internal_trig_reduction_slowpathd_param_0
)
;
.global .align 8 .f64 PI = 0d400921FB54442D18;
.global .align 8 .b8 __cudart_i2opi_d[144] = {8, 93, 141, 31, 177, 95, 251, 107, 234, 146, 82, 138, 247, 57, 7, 61, 123, 241, 229, 235, 199, 186, 39, 117, 45, 234, 95, 158, 102, 63, 70, 79, 183, 9, 203, 39, 207, 126, 54, 109, 31, 109, 10, 90, 139, 17, 47, 239, 15, 152, 5, 222, 255, 151, 248, 31, 59, 40, 249, 189, 139, 95, 132, 156, 244, 57, 83, 131, 57, 214, 145, 57, 65, 126, 95, 180, 38, 112, 156, 233, 132, 68, 187, 46, 245, 53, 130, 232, 62, 167, 41, 177, 28, 235, 29, 254, 28, 146, 209, 9, 234, 46, 73, 6, 224, 210, 77, 66, 58, 110, 36, 183, 97, 197, 187, 222, 171, 99, 81, 254, 65, 144, 67, 60, 153, 149, 98, 219, 192, 221, 52, 245, 209, 87, 39, 252, 41, 21, 68, 78, 110, 131, 249, 162};
.global .align 16 .b8 __cudart_sin_cos_coeffs[128] = {70, 210, 176, 44, 241, 229, 90, 190, 146, 227, 172, 105, 227, 29, 199, 62, 161, 98, 219, 25, 160, 1, 42, 191, 24, 8, 17, 17, 17, 17, 129, 63, 84, 85, 85, 85, 85, 85, 197, 191, 0, 0, 0, 0, 0, 0, 0, 0, 0, 0, 0, 0, 0, 0, 0, 0, 100, 129, 253, 32, 131, 255, 168, 189, 40, 133, 239, 193, 167, 238, 33, 62, 217, 230, 6, 142, 79, 126, 146, 190, 233, 188, 221, 25, 160, 1, 250, 62, 71, 93, 193, 22, 108, 193, 86, 191, 81, 85, 85, 85, 85, 85, 165, 63, 0, 0, 0, 0, 0, 0, 224, 191, 0, 0, 0, 0, 0, 0, 240, 63};

.visible .entry _Z16generateSineWavePdiddd(
	.param .u64 .ptr .align 1 _Z16generateSineWavePdiddd_param_0,
	.param .u32 _Z16generateSineWavePdiddd_param_1,
	.param .f64 _Z16generateSineWavePdiddd_param_2,
	.param .f64 _Z16generateSineWavePdiddd_param_3,
	.param .f64 _Z16generateSineWavePdiddd_param_4
)
{
	.reg .pred 	%p<6>;
	.reg .b32 	%r<15>;
	.reg .b64 	%rd<9>;
	.reg .b64 	%fd<41>;

	ld.param.u64 	%rd1, [_Z16generateSineWavePdiddd_param_0];
	ld.param.u32 	%r5, [_Z16generateSineWavePdiddd_param_1];
	ld.param.f64 	%fd7, [_Z16generateSineWavePdiddd_param_2];
	ld.param.f64 	%fd8, [_Z16generateSineWavePdiddd_param_3];
	ld.param.f64 	%fd9, [_Z16generateSineWavePdiddd_param_4];
	mov.u32 	%r6, %ctaid.x;
	mov.u32 	%r7, %ntid.x;
	mov.u32 	%r8, %tid.x;
	mad.lo.s32 	%r1, %r6, %r7, %r8;
	setp.ge.s32 	%p1, %r1, %r5;
	@%p1 bra 	$L__BB0_6;
	cvt.rn.f64.s32 	%fd10, %r1;
	div.rn.f64 	%fd11, %fd10, %fd9;
	mul.f64 	%fd12, %fd7, 0d401921FB54442D18;
	mul.f64 	%fd1, %fd12, %fd11;
	abs.f64 	%fd2, %fd1;
	setp.neu.f64 	%p2, %fd2, 0d7FF0000000000000;
	@%p2 bra 	$L__BB0_3;
	mov.f64 	%fd18, 0d0000000000000000;
	mul.rn.f64 	%fd40, %fd1, %fd18;
	mov.b32 	%r14, 0;
	bra.uni 	$L__BB0_5;
$L__BB0_3:
	mul.f64 	%fd13, %fd1, 0d3FE45F306DC9C883;
	cvt.rni.s32.f64 	%r14, %fd13;
	cvt.rn.f64.s32 	%fd14, %r14;
	fma.rn.f64 	%fd15, %fd14, 0dBFF921FB54442D18, %fd1;
	fma.rn.f64 	%fd16, %fd14, 0dBC91A62633145C00, %fd15;
	fma.rn.f64 	%fd40, %fd14, 0dB97B839A252049C0, %fd16;
	setp.ltu.f64 	%p3, %fd2, 0d41E0000000000000;
	@%p3 bra 	$L__BB0_5;
	{ // callseq 0, 0
	.param .b64 param0;
	st.param.f64 	[param0], %fd1;
	.param .align 16 .b8 retval0[16];
	call.uni (retval0), 
	__internal_trig_reduction_slowpathd, 
	(
	param0
	);
	ld.param.f64 	%fd40, [retval0];
	ld.param.b32 	%r14, [retval0+8];
	} // callseq 0
$L__BB0_5:
	shl.b32 	%r11, %r14, 6;
	cvt.u64.u32 	%rd2, %r11;
	and.b64  	%rd3, %rd2, 64;
	mov.u64 	%rd4, __cudart_sin_cos_coeffs;
	add.s64 	%rd5, %rd4, %rd3;
	mul.rn.f64 	%fd19, %fd40, %fd40;
	and.b32  	%r12, %r14, 1;
	setp.eq.b32 	%p4, %r12, 1;
	selp.f64 	%fd20, 0dBDA8FF8320FD8164, 0d3DE5DB65F9785EBA, %p4;
	ld.global.nc.v2.f64 	{%fd21, %fd22}, [%rd5];
	fma.rn.f64 	%fd23, %fd20, %fd19, %fd21;
	fma.rn.f64 	%fd24, %fd23, %fd19, %fd22;
	ld.global.nc.v2.f64 	{%fd25, %fd26}, [%rd5+16];
	fma.rn.f64 	%fd27, %fd24, %fd19, %fd25;
	fma.rn.f64 	%fd28, %fd27, %fd19, %fd26;
	ld.global.nc.v2.f64 	{%fd29, %fd30}, [%rd5+32];
	fma.rn.f64 	%fd31, %fd28, %fd19, %fd29;
	fma.rn.f64 	%fd32, %fd31, %fd19, %fd30;
	fma.rn.f64 	%fd33, %fd32, %fd40, %fd40;
	fma.rn.f64 	%fd34, %fd32, %fd19, 0d3FF0000000000000;
	selp.f64 	%fd35, %fd34, %fd33, %p4;
	and.b32  	%r13, %r14, 2;
	setp.eq.s32 	%p5, %r13, 0;
	mov.f64 	%fd36, 0d0000000000000000;
	sub.f64 	%fd37, %fd36, %fd35;
	selp.f64 	%fd38, %fd35, %fd37, %p5;
	mul.f64 	%fd39, %fd8, %fd38;
	cvta.to.global.u64 	%rd6, %rd1;
	mul.wide.s32 	%rd7, %r1, 8;
	add.s64 	%rd8, %rd6, %rd7;
	st.global.f64 	[%rd8], %fd39;
$L__BB0_6:
	ret;

}
.func  (.param .align 16 .b8 func_retval0[16]) __internal_trig_reduction_slowpathd(
	.param .b64 __internal_trig_reduction_slowpathd_param_0
)
{
	.local .align 8 .b8 	__local_depot1[40];
	.reg .b64 	%SP;
	.reg .b64 	%SPL;
	.reg .pred 	%p<10>;
	.reg .b32 	%r<47>;
	.reg .b64 	%rd<74>;
	.reg .b64 	%fd<5>;

	mov.u64 	%SPL, __local_depot1;
	ld.param.f64 	%fd4, [__internal_trig_reduction_slowpathd_param_0];
	add.u64 	%rd1, %SPL, 0;
	{
	.reg .b32 %temp; 
	mov.b64 	{%temp, %r1}, %fd4;
	}
	shr.u32 	%r2, %r1, 20;
	and.b32  	%r3, %r2, 2047;
	setp.eq.s32 	%p1, %r3, 2047;
	mov.b32 	%r46, 0;
	@%p1 bra 	$L__BB1_9;
	add.s32 	%r20, %r3, -1024;
	mov.b64 	%rd20, %fd4;
	shl.b64 	%rd2, %rd20, 11;
	shr.u32 	%r4, %r20, 6;
	sub.s32 	%r45, 15, %r4;
	sub.s32 	%r21, 19, %r4;
	setp.lt.u32 	%p2, %r20, 128;
	selp.b32 	%r6, 18, %r21, %p2;
	setp.ge.s32 	%p3, %r45, %r6;
	mov.b64 	%rd70, 0;
	@%p3 bra 	$L__BB1_4;
	add.s32 	%r23, %r6, %r4;
	neg.s32 	%r43, %r23;
	or.b64  	%rd3, %rd2, -9223372036854775808;
	mov.b64 	%rd70, 0;
	mov.b32 	%r42, 0;
	mov.u64 	%rd25, __cudart_i2opi_d;
	mov.u32 	%r44, %r45;
$L__BB1_3:
	.pragma "nounroll";
	mul.wide.s32 	%rd22, %r42, 8;
	add.s64 	%rd23, %rd1, %rd22;
	mul.wide.s32 	%rd24, %r44, 8;
	add.s64 	%rd26, %rd25, %rd24;
	ld.global.nc.u64 	%rd27, [%rd26];
	{
	.reg .u32 %r0, %r1, %r2, %r3, %alo, %ahi, %blo, %bhi, %clo, %chi;
	mov.b64 	{%alo,%ahi}, %rd27;
	mov.b64 	{%blo,%bhi}, %rd3;
	mov.b64 	{%clo,%chi}, %rd70;
	mad.lo.cc.u32 	%r0, %alo, %blo, %clo;
	madc.hi.cc.u32 	%r1, %alo, %blo, %chi;
	madc.hi.u32 	%r2, %alo, %bhi, 0;
	mad.lo.cc.u32 	%r1, %alo, %bhi, %r1;
	madc.hi.cc.u32 	%r2, %ahi, %blo, %r2;
	madc.hi.u32 	%r3, %ahi, %bhi, 0;
	mad.lo.cc.u32 	%r1, %ahi, %blo, %r1;
	madc.lo.cc.u32 	%r2, %ahi, %bhi, %r2;
	addc.u32 	%r3, %r3, 0;
	mov.b64 	%rd28, {%r0,%r1};
	mov.b64 	%rd70, {%r2,%r3};
	}
	st.local.u64 	[%rd23], %rd28;
	add.s32 	%r44, %r44, 1;
	add.s32 	%r43, %r43, 1;
	add.s32 	%r42, %r42, 1;
	setp.ne.s32 	%p4, %r43, -15;
	mov.u32 	%r45, %r6;
	@%p4 bra 	$L__BB1_3;
$L__BB1_4:
	cvt.s64.s32 	%rd29, %r45;
	cvt.u64.u32 	%rd30, %r4;
	add.s64 	%rd31, %rd30, %rd29;
	shl.b64 	%rd32, %rd31, 3;
	add.s64 	%rd33, %rd1, %rd32;
	st.local.u64 	[%rd33+-120], %rd70;
	and.b32  	%r15, %r2, 63;
	ld.local.u64 	%rd72, [%rd1+16];
	ld.local.u64 	%rd71, [%rd1+24];
	setp.eq.s32 	%p5, %r15, 0;
	@%p5 bra 	$L__BB1_6;
	shl.b64 	%rd34, %rd71, %r15;
	shr.u64 	%rd35, %rd72, 1;
	xor.b32  	%r24, %r15, 63;
	shr.u64 	%rd36, %rd35, %r24;
	or.b64  	%rd71, %rd34, %rd36;
	ld.local.u64 	%rd37, [%rd1+8];
	shl.b64 	%rd38, %rd72, %r15;
	shr.u64 	%rd39, %rd37, 1;
	shr.u64 	%rd40, %rd39, %r24;
	or.b64  	%rd72, %rd38, %rd40;
$L__BB1_6:
	and.b32  	%r25, %r1, -2147483648;
	shr.u64 	%rd41, %rd71, 62;
	cvt.u32.u64 	%r26, %rd41;
	mov.b64 	{%r27, %r28}, %rd71;
	mov.b64 	{%r29, %r30}, %rd72;
	shf.l.wrap.b32 	%r31, %r30, %r27, 2;
	shf.l.wrap.b32 	%r32, %r27, %r28, 2;
	mov.b64 	%rd42, {%r31, %r32};
	shl.b64 	%rd43, %rd72, 2;
	shr.u64 	%rd44, %rd42, 63;
	cvt.u32.u64 	%r33, %rd44;
	add.s32 	%r34, %r33, %r26;
	setp.eq.s32 	%p6, %r25, 0;
	neg.s32 	%r35, %r34;
	selp.b32 	%r46, %r34, %r35, %p6;
	setp.gt.s64 	%p7, %rd42, -1;
	mov.b64 	%rd45, 0;
	{
	.reg .u32 %r0, %r1, %r2, %r3, %a0, %a1, %a2, %a3, %b0, %b1, %b2, %b3;
	mov.b64 	{%a0,%a1}, %rd45;
	mov.b64 	{%a2,%a3}, %rd45;
	mov.b64 	{%b0,%b1}, %rd43;
	mov.b64 	{%b2,%b3}, %rd42;
	sub.cc.u32 	%r0, %a0, %b0;
	subc.cc.u32 	%r1, %a1, %b1;
	subc.cc.u32 	%r2, %a2, %b2;
	subc.u32 	%r3, %a3, %b3;
	mov.b64 	%rd46, {%r0,%r1};
	mov.b64 	%rd47, {%r2,%r3};
	}
	xor.b32  	%r36, %r25, -2147483648;
	selp.b64 	%rd73, %rd42, %rd47, %p7;
	selp.b64 	%rd14, %rd43, %rd46, %p7;
	selp.b32 	%r17, %r25, %r36, %p7;
	clz.b64 	%r37, %rd73;
	cvt.u64.u32 	%rd15, %r37;
	setp.eq.s32 	%p8, %r37, 0;
	@%p8 bra 	$L__BB1_8;
	cvt.u32.u64 	%r38, %rd15;
	and.b32  	%r39, %r38, 63;
	shl.b64 	%rd48, %rd73, %r39;
	shr.u64 	%rd49, %rd14, 1;
	not.b32 	%r40, %r38;
	and.b32  	%r41, %r40, 63;
	shr.u64 	%rd50, %rd49, %r41;
	or.b64  	%rd73, %rd48, %rd50;
$L__BB1_8:
	mov.b64 	%rd51, -3958705157555305931;
	{
	.reg .u32 %r0, %r1, %r2, %r3, %alo, %ahi, %blo, %bhi;
	mov.b64 	{%alo,%ahi}, %rd73;
	mov.b64 	{%blo,%bhi}, %rd51;
	mul.lo.u32 	%r0, %alo, %blo;
	mul.hi.u32 	%r1, %alo, %blo;
	mad.lo.cc.u32 	%r1, %alo, %bhi, %r1;
	madc.hi.u32 	%r2, %alo, %bhi, 0;
	mad.lo.cc.u32 	%r1, %ahi, %blo, %r1;
	madc.hi.cc.u32 	%r2, %ahi, %blo, %r2;
	madc.hi.u32 	%r3, %ahi, %bhi, 0;
	mad.lo.cc.u32 	%r2, %ahi, %bhi, %r2;
	addc.u32 	%r3, %r3, 0;
	mov.b64 	%rd52, {%r0,%r1};
	mov.b64 	%rd53, {%r2,%r3};
	}
	setp.gt.s64 	%p9, %rd53, 0;
	{
	.reg .u32 %r0, %r1, %r2, %r3, %a0, %a1, %a2, %a3, %b0, %b1, %b2, %b3;
	mov.b64 	{%a0,%a1}, %rd52;
	mov.b64 	{%a2,%a3}, %rd53;
	mov.b64 	{%b0,%b1}, %rd52;
	mov.b64 	{%b2,%b3}, %rd53;
	add.cc.u32 	%r0, %a0, %b0;
	addc.cc.u32 	%r1, %a1, %b1;
	addc.cc.u32 	%r2, %a2, %b2;
	addc.u32 	%r3, %a3, %b3;
	mov.b64 	%rd54, {%r0,%r1};
	mov.b64 	%rd55, {%r2,%r3};
	}
	selp.b64 	%rd56, %rd55, %rd53, %p9;
	selp.s64 	%rd57, -1, 0, %p9;
	sub.s64 	%rd58, %rd57, %rd15;
	cvt.u64.u32 	%rd59, %r17;
	shl.b64 	%rd60, %rd59, 32;
	add.s64 	%rd61, %rd56, 1;
	shr.u64 	%rd62, %rd61, 10;
	add.s64 	%rd63, %rd62, 1;
	shr.u64 	%rd64, %rd63, 1;
	shl.b64 	%rd65, %rd58, 52;
	add.s64 	%rd66, %rd65, %rd64;
	add.s64 	%rd67, %rd66, 4602678819172646912;
	or.b64  	%rd68, %rd67, %rd60;
	mov.b64 	%fd4, %rd68;
$L__BB1_9:
	st.param.f64 	[func_retval0], %fd4;
	st.param.b32 	[func_retval0+8], %r46;
	ret;

}


// ===== COMPILED SASS (sm_100) =====

	.target	sm_100

	.elftype	@"ET_EXEC"


//--------------------- .note.nv.tkinfo           --------------------------
	.section	.note.nv.tkinfo,"",@"SHT_NOTE"
	.sectionflags	@"SHF_NOTE_NV_TKINFO"
	.tkinfo
        /*0018*/ 	.word	0x00000002
        /*0030*/ 	.string	""
        /*0030*/ 	.string	"ptxas"
        /*0030*/ 	.string	"Cuda compilation tools, release 13.0, V13.0.88"
        /*0030*/ 	.string	"Build cuda_13.0.r13.0/compiler.36424714_0"
        /*0030*/ 	.string	"-arch sm_100 -m 64 "



//--------------------- .note.nv.cuinfo           --------------------------
	.section	.note.nv.cuinfo,"",@"SHT_NOTE"
	.sectionflags	@"SHF_NOTE_NV_CUINFO"
        /*0018*/ 	.short	0x0002
        /*001a*/ 	.short	0x0064
        /*001c*/ 	.short	0x0082
	.zero		2


//--------------------- .nv.info                  --------------------------
	.section	.nv.info,"",@"SHT_CUDA_INFO"
	.align	4


	//----- nvinfo : EIATTR_REGCOUNT
	.align		4
        /*0000*/ 	.byte	0x04, 0x2f
        /*0002*/ 	.short	(.L_4 - .L_3)
	.align		4
.L_3:
        /*0004*/ 	.word	index@(_Z16generateSineWavePdiddd)
        /*0008*/ 	.word	0x0000001c


	//----- nvinfo : EIATTR_FRAME_SIZE
	.align		4
.L_4:
        /*000c*/ 	.byte	0x04, 0x11
        /*000e*/ 	.short	(.L_6 - .L_5)
	.align		4
.L_5:
        /*0010*/ 	.word	index@($_Z16generateSineWavePdiddd$__internal_trig_reduction_slowpathd)
        /*0014*/ 	.word	0x00000028


	//----- nvinfo : EIATTR_FRAME_SIZE
	.align		4
.L_6:
        /*0018*/ 	.byte	0x04, 0x11
        /*001a*/ 	.short	(.L_8 - .L_7)
	.align		4
.L_7:
        /*001c*/ 	.word	index@($__internal_0_$__cuda_sm20_div_rn_f64_full)
        /*0020*/ 	.word	0x00000028


	//----- nvinfo : EIATTR_FRAME_SIZE
	.align		4
.L_8:
        /*0024*/ 	.byte	0x04, 0x11
        /*0026*/ 	.short	(.L_10 - .L_9)
	.align		4
.L_9:
        /*0028*/ 	.word	index@(_Z16generateSineWavePdiddd)
        /*002c*/ 	.word	0x00000028


	//----- nvinfo : EIATTR_MIN_STACK_SIZE
	.align		4
.L_10:
        /*0030*/ 	.byte	0x04, 0x12
        /*0032*/ 	.short	(.L_12 - .L_11)
	.align		4
.L_11:
        /*0034*/ 	.word	index@(_Z16generateSineWavePdiddd)
        /*0038*/ 	.word	0x00000028
.L_12:


//--------------------- .nv.compat                --------------------------
	.section	.nv.compat,"",@"SHT_CUDA_COMPAT_INFO"
	.align	4
        /*0000*/ 	.byte	0x02, 0x09, 0x00, 0x00, 0x02, 0x02, 0x01, 0x00, 0x02, 0x05, 0x05, 0x00, 0x03, 0x07, 0x01, 0x01
        /*0010*/ 	.byte	0x02, 0x03, 0x00, 0x00, 0x02, 0x06, 0x01, 0x00, 0x04, 0x0b, 0x08, 0x00, 0x01, 0x00, 0x00, 0x00
        /*0020*/ 	.byte	0x00, 0x00, 0x00, 0x00


//--------------------- .nv.info._Z16generateSineWavePdiddd --------------------------
	.section	.nv.info._Z16generateSineWavePdiddd,"",@"SHT_CUDA_INFO"
	.sectionflags	@""
	.align	4


	//----- nvinfo : EIATTR_CUDA_API_VERSION
	.align		4
        /*0000*/ 	.byte	0x04, 0x37
        /*0002*/ 	.short	(.L_14 - .L_13)
.L_13:
        /*0004*/ 	.word	0x00000082


	//----- nvinfo : EIATTR_KPARAM_INFO
	.align		4
.L_14:
        /*0008*/ 	.byte	0x04, 0x17
        /*000a*/ 	.short	(.L_16 - .L_15)
.L_15:
        /*000c*/ 	.word	0x00000000
        /*0010*/ 	.short	0x0004
        /*0012*/ 	.short	0x0020
        /*0014*/ 	.byte	0x00, 0xf0, 0x21, 0x00


	//----- nvinfo : EIATTR_KPARAM_INFO
	.align		4
.L_16:
        /*0018*/ 	.byte	0x04, 0x17
        /*001a*/ 	.short	(.L_18 - .L_17)
.L_17:
        /*001c*/ 	.word	0x00000000
        /*0020*/ 	.short	0x0003
        /*0022*/ 	.short	0x0018
        /*0024*/ 	.byte	0x00, 0xf0, 0x21, 0x00


	//----- nvinfo : EIATTR_KPARAM_INFO
	.align		4
.L_18:
        /*0028*/ 	.byte	0x04, 0x17
        /*002a*/ 	.short	(.L_20 - .L_19)
.L_19:
        /*002c*/ 	.word	0x00000000
        /*0030*/ 	.short	0x0002
        /*0032*/ 	.short	0x0010
        /*0034*/ 	.byte	0x00, 0xf0, 0x21, 0x00


	//----- nvinfo : EIATTR_KPARAM_INFO
	.align		4
.L_20:
        /*0038*/ 	.byte	0x04, 0x17
        /*003a*/ 	.short	(.L_22 - .L_21)
.L_21:
        /*003c*/ 	.word	0x00000000
        /*0040*/ 	.short	0x0001
        /*0042*/ 	.short	0x0008
        /*0044*/ 	.byte	0x00, 0xf0, 0x11, 0x00


	//----- nvinfo : EIATTR_KPARAM_INFO
	.align		4
.L_22:
        /*0048*/ 	.byte	0x04, 0x17
        /*004a*/ 	.short	(.L_24 - .L_23)
.L_23:
        /*004c*/ 	.word	0x00000000
        /*0050*/ 	.short	0x0000
        /*0052*/ 	.short	0x0000
        /*0054*/ 	.byte	0x00, 0xf5, 0x21, 0x00


	//----- nvinfo : EIATTR_SPARSE_MMA_MASK
	.align		4
.L_24:
        /*0058*/ 	.byte	0x03, 0x50
        /*005a*/ 	.short	0x0000


	//----- nvinfo : EIATTR_MAXREG_COUNT
	.align		4
        /*005c*/ 	.byte	0x03, 0x1b
        /*005e*/ 	.short	0x00ff


	//----- nvinfo : EIATTR_MERCURY_ISA_VERSION
	.align		4
        /*0060*/ 	.byte	0x03, 0x5f
        /*0062*/ 	.short	0x0101


	//----- nvinfo : EIATTR_VRC_CTA_INIT_COUNT
	.align		4
        /*0064*/ 	.byte	0x02, 0x4a
	.zero		1
	.zero		1


	//----- nvinfo : EIATTR_EXIT_INSTR_OFFSETS
	.align		4
        /*0068*/ 	.byte	0x04, 0x1c
        /*006a*/ 	.short	(.L_26 - .L_25)


	//   ....[0]....
.L_25:
        /*006c*/ 	.word	0x00000080


	//   ....[1]....
        /*0070*/ 	.word	0x00000600


	//----- nvinfo : EIATTR_CRS_STACK_SIZE
	.align		4
.L_26:
        /*0074*/ 	.byte	0x04, 0x1e
        /*0076*/ 	.short	(.L_28 - .L_27)
.L_27:
        /*0078*/ 	.word	0x00000000


	//----- nvinfo : EIATTR_CBANK_PARAM_SIZE
	.align		4
.L_28:
        /*007c*/ 	.byte	0x03, 0x19
        /*007e*/ 	.short	0x0028


	//----- nvinfo : EIATTR_PARAM_CBANK
	.align		4
        /*0080*/ 	.byte	0x04, 0x0a
        /*0082*/ 	.short	(.L_30 - .L_29)
	.align		4
.L_29:
        /*0084*/ 	.word	index@(.nv.constant0._Z16generateSineWavePdiddd)
        /*0088*/ 	.short	0x0380
        /*008a*/ 	.short	0x0028


	//----- nvinfo : EIATTR_SW_WAR
	.align		4
.L_30:
        /*008c*/ 	.byte	0x04, 0x36
        /*008e*/ 	.short	(.L_32 - .L_31)
.L_31:
        /*0090*/ 	.word	0x00000008
.L_32:


//--------------------- .nv.callgraph             --------------------------
	.section	.nv.callgraph,"",@"SHT_CUDA_CALLGRAPH"
	.align	4
	.sectionentsize	8
	.align		4
        /*0000*/ 	.word	0x00000000
	.align		4
        /*0004*/ 	.word	0xffffffff
	.align		4
        /*0008*/ 	.word	0x00000000
	.align		4
        /*000c*/ 	.word	0xfffffffe
	.align		4
        /*0010*/ 	.word	0x00000000
	.align		4
        /*0014*/ 	.word	0xfffffffd
	.align		4
        /*0018*/ 	.word	0x00000000
	.align		4
        /*001c*/ 	.word	0xfffffffc


//--------------------- .nv.constant4             --------------------------
	.section	.nv.constant4,"a",@progbits
	.align	8
	.align		8
.nv.constant4:
        /*0000*/ 	.dword	PI
	.align		8
        /*0008*/ 	.dword	__cudart_i2opi_d
	.align		8
        /*0010*/ 	.dword	__cudart_sin_cos_coeffs


//--------------------- .text._Z16generateSineWavePdiddd --------------------------
	.section	.text._Z16generateSineWavePdiddd,"ax",@progbits
	.align	128
        .global         _Z16generateSineWavePdiddd
        .type           _Z16generateSineWavePdiddd,@function
        .size           _Z16generateSineWavePdiddd,(.L_x_18 - _Z16generateSineWavePdiddd)
        .other          _Z16generateSineWavePdiddd,@"STO_CUDA_ENTRY STV_DEFAULT"
_Z16generateSineWavePdiddd:
.text._Z16generateSineWavePdiddd:
[----:B------:R-:W0:Y:S01]  /*0000*/  LDC R1, c[0x0][0x37c] ;  /* 0x0000df00ff017b82 */ /* 0x000e220000000800 */
[----:B------:R-:W1:Y:S07]  /*0010*/  S2R R3, SR_TID.X ;  /* 0x0000000000037919 */ /* 0x000e6e0000002100 */
[----:B------:R-:W1:Y:S01]  /*0020*/  S2UR UR4, SR_CTAID.X ;  /* 0x00000000000479c3 */ /* 0x000e620000002500 */
[----:B------:R-:W2:Y:S01]  /*0030*/  LDCU UR5, c[0x0][0x388] ;  /* 0x00007100ff0577ac */ /* 0x000ea20008000800 */
[----:B0-----:R-:W-:-:S06]  /*0040*/  VIADD R1, R1, 0xffffffd8 ;  /* 0xffffffd801017836 */ /* 0x001fcc0000000000 */
[----:B------:R-:W1:Y:S02]  /*0050*/  LDC R10, c[0x0][0x360] ;  /* 0x0000d800ff0a7b82 */ /* 0x000e640000000800 */
[----:B-1----:R-:W-:-:S05]  /*0060*/  IMAD R10, R10, UR4, R3 ;  /* 0x000000040a0a7c24 */ /* 0x002fca000f8e0203 */
[----:B--2---:R-:W-:-:S13]  /*0070*/  ISETP.GE.AND P0, PT, R10, UR5, PT ;  /* 0x000000050a007c0c */ /* 0x004fda000bf06270 */
[----:B------:R-:W-:Y:S05]  /*0080*/  @P0 EXIT ;  /* 0x000000000000094d */ /* 0x000fea0003800000 */
[----:B------:R-:W0:Y:S01]  /*0090*/  LDCU UR4, c[0x0][0x3a4] ;  /* 0x00007480ff0477ac */ /* 0x000e220008000800 */
[----:B------:R-:W1:Y:S01]  /*00a0*/  LDC.64 R8, c[0x0][0x3a0] ;  /* 0x0000e800ff087b82 */ /* 0x000e620000000a00 */
[----:B------:R-:W-:Y:S01]  /*00b0*/  IMAD.MOV.U32 R2, RZ, RZ, 0x1 ;  /* 0x00000001ff027424 */ /* 0x000fe200078e00ff */
[----:B------:R-:W2:Y:S01]  /*00c0*/  I2F.F64 R6, R10 ;  /* 0x0000000a00067312 */ /* 0x000ea20000201c00 */
[----:B------:R-:W-:Y:S07]  /*00d0*/  BSSY.RECONVERGENT B0, `(.L_x_0) ;  /* 0x0000012000007945 */ /* 0x000fee0003800200 */
[----:B0-----:R-:W1:Y:S01]  /*00e0*/  MUFU.RCP64H R3, UR4 ;  /* 0x0000000400037d08 */ /* 0x001e620008001800 */
[----:B--2---:R-:W-:Y:S01]  /*00f0*/  FSETP.GEU.AND P1, PT, |R7|, 6.5827683646048100446e-37, PT ;  /* 0x036000000700780b */ /* 0x004fe20003f2e200 */
[----:B-1----:R-:W-:-:S08]  /*0100*/  DFMA R4, R2, -R8, 1 ;  /* 0x3ff000000204742b */ /* 0x002fd00000000808 */
[----:B------:R-:W-:-:S08]  /*0110*/  DFMA R4, R4, R4, R4 ;  /* 0x000000040404722b */ /* 0x000fd00000000004 */
[----:B------:R-:W-:-:S08]  /*0120*/  DFMA R4, R2, R4, R2 ;  /* 0x000000040204722b */ /* 0x000fd00000000002 */
[----:B------:R-:W-:-:S08]  /*0130*/  DFMA R2, R4, -R8, 1 ;  /* 0x3ff000000402742b */ /* 0x000fd00000000808 */
[----:B------:R-:W-:-:S08]  /*0140*/  DFMA R2, R4, R2, R4 ;  /* 0x000000020402722b */ /* 0x000fd00000000004 */
[----:B------:R-:W-:-:S08]  /*0150*/  DMUL R4, R6, R2 ;  /* 0x0000000206047228 */ /* 0x000fd00000000000 */
[----:B------:R-:W-:-:S08]  /*0160*/  DFMA R8, R4, -R8, R6 ;  /* 0x800000080408722b */ /* 0x000fd00000000006 */
[----:B------:R-:W-:-:S10]  /*0170*/  DFMA R2, R2, R8, R4 ;  /* 0x000000080202722b */ /* 0x000fd40000000004 */
[----:B------:R-:W-:-:S05]  /*0180*/  FFMA R0, RZ, UR4, R3 ;  /* 0x00000004ff007c23 */ /* 0x000fca0008000003 */
[----:B------:R-:W-:-:S13]  /*0190*/  FSETP.GT.AND P0, PT, |R0|, 1.469367938527859385e-39, PT ;  /* 0x001000000000780b */ /* 0x000fda0003f04200 */
[----:B------:R-:W-:Y:S05]  /*01a0*/  @P0 BRA P1, `(.L_x_1) ;  /* 0x0000000000100947 */ /* 0x000fea0000800000 */
[----:B------:R-:W-:-:S07]  /*01b0*/  MOV R0, 0x1d0 ;  /* 0x000001d000007802 */ /* 0x000fce0000000f00 */
[----:B------:R-:W-:Y:S05]  /*01c0*/  CALL.REL.NOINC `($__internal_0_$__cuda_sm20_div_rn_f64_full) ;  /* 0x0000000400107944 */ /* 0x000fea0003c00000 */
[----:B------:R-:W-:Y:S02]  /*01d0*/  IMAD.MOV.U32 R2, RZ, RZ, R12 ;  /* 0x000000ffff027224 */ /* 0x000fe400078e000c */
[----:B------:R-:W-:-:S07]  /*01e0*/  IMAD.MOV.U32 R3, RZ, RZ, R13 ;  /* 0x000000ffff037224 */ /* 0x000fce00078e000d */
.L_x_1:
[----:B------:R-:W-:Y:S05]  /*01f0*/  BSYNC.RECONVERGENT B0 ;  /* 0x0000000000007941 */ /* 0x000fea0003800200 */
.L_x_0:
[----:B------:R-:W0:Y:S01]  /*0200*/  LDCU.64 UR4, c[0x0][0x390] ;  /* 0x00007200ff0477ac */ /* 0x000e220008000a00 */
[----:B------:R-:W-:Y:S01]  /*0210*/  IMAD.MOV.U32 R16, RZ, RZ, 0x54442d18 ;  /* 0x54442d18ff107424 */ /* 0x000fe200078e00ff */
[----:B------:R-:W-:Y:S01]  /*0220*/  BSSY.RECONVERGENT B0, `(.L_x_2) ;  /* 0x000001b000007945 */ /* 0x000fe20003800200 */
[----:B------:R-:W-:-:S06]  /*0230*/  IMAD.MOV.U32 R17, RZ, RZ, 0x401921fb ;  /* 0x401921fbff117424 */ /* 0x000fcc00078e00ff */
[----:B0-----:R-:W-:Y:S01]  /*0240*/  DMUL R16, R16, UR4 ;  /* 0x0000000410107c28 */ /* 0x001fe20008000000 */
[----:B------:R-:W0:Y:S07]  /*0250*/  LDCU.64 UR4, c[0x0][0x358] ;  /* 0x00006b00ff0477ac */ /* 0x000e2e0008000a00 */
[----:B------:R-:W-:-:S08]  /*0260*/  DMUL R16, R16, R2 ;  /* 0x0000000210107228 */ /* 0x000fd00000000000 */
[----:B------:R-:W-:-:S14]  /*0270*/  DSETP.NEU.AND P0, PT, |R16|, +INF , PT ;  /* 0x7ff000001000742a */ /* 0x000fdc0003f0d200 */
[----:B------:R-:W-:Y:S01]  /*0280*/  @!P0 DMUL R2, RZ, R16 ;  /* 0x00000010ff028228 */ /* 0x000fe20000000000 */
[----:B------:R-:W-:Y:S01]  /*0290*/  @!P0 IMAD.MOV.U32 R0, RZ, RZ, RZ ;  /* 0x000000ffff008224 */ /* 0x000fe200078e00ff */
[----:B0-----:R-:W-:Y:S09]  /*02a0*/  @!P0 BRA `(.L_x_3) ;  /* 0x0000000000488947 */ /* 0x001ff20003800000 */
[----:B------:R-:W-:Y:S01]  /*02b0*/  UMOV UR6, 0x6dc9c883 ;  /* 0x6dc9c88300067882 */ /* 0x000fe20000000000 */
[----:B------:R-:W-:Y:S01]  /*02c0*/  UMOV UR7, 0x3fe45f30 ;  /* 0x3fe45f3000077882 */ /* 0x000fe20000000000 */
[C---:B------:R-:W-:Y:S02]  /*02d0*/  DSETP.GE.AND P0, PT, |R16|.reuse, 2.14748364800000000000e+09, PT ;  /* 0x41e000001000742a */ /* 0x040fe40003f06200 */
[----:B------:R-:W-:Y:S01]  /*02e0*/  DMUL R4, R16, UR6 ;  /* 0x0000000610047c28 */ /* 0x000fe20008000000 */
[----:B------:R-:W-:Y:S01]  /*02f0*/  UMOV UR6, 0x54442d18 ;  /* 0x54442d1800067882 */ /* 0x000fe20000000000 */
[----:B------:R-:W-:-:S04]  /*0300*/  UMOV UR7, 0x3ff921fb ;  /* 0x3ff921fb00077882 */ /* 0x000fc80000000000 */
[----:B------:R-:W0:Y:S08]  /*0310*/  F2I.F64 R0, R4 ;  /* 0x0000000400007311 */ /* 0x000e300000301100 */
[----:B0-----:R-:W0:Y:S02]  /*0320*/  I2F.F64 R2, R0 ;  /* 0x0000000000027312 */ /* 0x001e240000201c00 */
[----:B0-----:R-:W-:Y:S01]  /*0330*/  DFMA R6, R2, -UR6, R16 ;  /* 0x8000000602067c2b */ /* 0x001fe20008000010 */
[----:B------:R-:W-:Y:S01]  /*0340*/  UMOV UR6, 0x33145c00 ;  /* 0x33145c0000067882 */ /* 0x000fe20000000000 */
[----:B------:R-:W-:-:S06]  /*0350*/  UMOV UR7, 0x3c91a626 ;  /* 0x3c91a62600077882 */ /* 0x000fcc0000000000 */
[----:B------:R-:W-:Y:S01]  /*0360*/  DFMA R6, R2, -UR6, R6 ;  /* 0x8000000602067c2b */ /* 0x000fe20008000006 */
[----:B------:R-:W-:Y:S01]  /*0370*/  UMOV UR6, 0x252049c0 ;  /* 0x252049c000067882 */ /* 0x000fe20000000000 */
[----:B------:R-:W-:-:S06]  /*0380*/  UMOV UR7, 0x397b839a ;  /* 0x397b839a00077882 */ /* 0x000fcc0000000000 */
[----:B------:R-:W-:Y:S01]  /*0390*/  DFMA R2, R2, -UR6, R6 ;  /* 0x8000000602027c2b */ /* 0x000fe20008000006 */
[----:B------:R-:W-:Y:S10]  /*03a0*/  @!P0 BRA `(.L_x_3) ;  /* 0x0000000000088947 */ /* 0x000ff40003800000 */
[----:B------:R-:W-:-:S07]  /*03b0*/  MOV R12, 0x3d0 ;  /* 0x000003d0000c7802 */ /* 0x000fce0000000f00 */
[----:B------:R-:W-:Y:S05]  /*03c0*/  CALL.REL.NOINC `($_Z16generateSineWavePdiddd$__internal_trig_reduction_slowpathd) ;  /* 0x0000000400f47944 */ /* 0x000fea0003c00000 */
.L_x_3:
[----:B------:R-:W-:Y:S05]  /*03d0*/  BSYNC.RECONVERGENT B0 ;  /* 0x0000000000007941 */ /* 0x000fea0003800200 */
.L_x_2:
[----:B------:R-:W0:Y:S01]  /*03e0*/  LDCU.64 UR6, c[0x4][0x10] ;  /* 0x01000200ff0677ac */ /* 0x000e220008000a00 */
[----:B------:R-:W-:-:S05]  /*03f0*/  IMAD.SHL.U32 R4, R0, 0x40, RZ ;  /* 0x0000004000047824 */ /* 0x000fca00078e00ff */
[----:B------:R-:W-:-:S04]  /*0400*/  LOP3.LUT R4, R4, 0x40, RZ, 0xc0, !PT ;  /* 0x0000004004047812 */ /* 0x000fc800078ec0ff */
[----:B0-----:R-:W-:-:S05]  /*0410*/  IADD3 R20, P0, PT, R4, UR6, RZ ;  /* 0x0000000604147c10 */ /* 0x001fca000ff1e0ff */
[----:B------:R-:W-:Y:S01]  /*0420*/  IMAD.X R21, RZ, RZ, UR7, P0 ;  /* 0x00000007ff157e24 */ /* 0x000fe200080e06ff */
[----:B------:R-:W-:Y:S01]  /*0430*/  LOP3.LUT R8, R0, 0x1, RZ, 0xc0, !PT ;  /* 0x0000000100087812 */ /* 0x000fe200078ec0ff */
[----:B------:R-:W-:Y:S01]  /*0440*/  IMAD.MOV.U32 R22, RZ, RZ, 0x20fd8164 ;  /* 0x20fd8164ff167424 */ /* 0x000fe200078e00ff */
[----:B------:R-:W0:Y:S02]  /*0450*/  LDCU.64 UR6, c[0x0][0x398] ;  /* 0x00007300ff0677ac */ /* 0x000e240008000a00 */
[----:B------:R-:W2:Y:S04]  /*0460*/  LDG.E.128.CONSTANT R16, desc[UR4][R20.64] ;  /* 0x0000000414107981 */ /* 0x000ea8000c1e9d00 */
[----:B------:R-:W3:Y:S04]  /*0470*/  LDG.E.128.CONSTANT R12, desc[UR4][R20.64+0x10] ;  /* 0x00001004140c7981 */ /* 0x000ee8000c1e9d00 */
[----:B------:R-:W4:Y:S01]  /*0480*/  LDG.E.128.CONSTANT R4, desc[UR4][R20.64+0x20] ;  /* 0x0000200414047981 */ /* 0x000f22000c1e9d00 */
[----:B------:R-:W-:Y:S01]  /*0490*/  IMAD.MOV.U32 R11, RZ, RZ, 0x3da8ff83 ;  /* 0x3da8ff83ff0b7424 */ /* 0x000fe200078e00ff */
[----:B------:R-:W-:Y:S01]  /*04a0*/  ISETP.NE.U32.AND P0, PT, R8, 0x1, PT ;  /* 0x000000010800780c */ /* 0x000fe20003f05070 */
[----:B------:R-:W-:-:S03]  /*04b0*/  DMUL R8, R2, R2 ;  /* 0x0000000202087228 */ /* 0x000fc60000000000 */
[----:B------:R-:W-:Y:S02]  /*04c0*/  FSEL R22, R22, -8.06006814911005101289e+34, !P0 ;  /* 0xf9785eba16167808 */ /* 0x000fe40004000000 */
[----:B------:R-:W-:-:S06]  /*04d0*/  FSEL R23, -R11, 0.11223486810922622681, !P0 ;  /* 0x3de5db650b177808 */ /* 0x000fcc0004000100 */
[----:B--2---:R-:W-:-:S08]  /*04e0*/  DFMA R16, R8, R22, R16 ;  /* 0x000000160810722b */ /* 0x004fd00000000010 */
[----:B------:R-:W-:-:S08]  /*04f0*/  DFMA R16, R8, R16, R18 ;  /* 0x000000100810722b */ /* 0x000fd00000000012 */
[----:B---3--:R-:W-:-:S08]  /*0500*/  DFMA R12, R8, R16, R12 ;  /* 0x00000010080c722b */ /* 0x008fd0000000000c */
[----:B------:R-:W-:-:S08]  /*0510*/  DFMA R12, R8, R12, R14 ;  /* 0x0000000c080c722b */ /* 0x000fd0000000000e */
[----:B----4-:R-:W-:-:S08]  /*0520*/  DFMA R4, R8, R12, R4 ;  /* 0x0000000c0804722b */ /* 0x010fd00000000004 */
[----:B------:R-:W-:Y:S01]  /*0530*/  DFMA R4, R8, R4, R6 ;  /* 0x000000040804722b */ /* 0x000fe20000000006 */
[----:B------:R-:W1:Y:S07]  /*0540*/  LDC.64 R6, c[0x0][0x380] ;  /* 0x0000e000ff067b82 */ /* 0x000e6e0000000a00 */
[----:B------:R-:W-:Y:S02]  /*0550*/  DFMA R2, R4, R2, R2 ;  /* 0x000000020402722b */ /* 0x000fe40000000002 */
[----:B------:R-:W-:-:S10]  /*0560*/  DFMA R4, R8, R4, 1 ;  /* 0x3ff000000804742b */ /* 0x000fd40000000004 */
[----:B------:R-:W-:Y:S02]  /*0570*/  FSEL R4, R4, R2, !P0 ;  /* 0x0000000204047208 */ /* 0x000fe40004000000 */
[----:B------:R-:W-:Y:S02]  /*0580*/  FSEL R5, R5, R3, !P0 ;  /* 0x0000000305057208 */ /* 0x000fe40004000000 */
[----:B------:R-:W-:Y:S01]  /*0590*/  LOP3.LUT P0, RZ, R0, 0x2, RZ, 0xc0, !PT ;  /* 0x0000000200ff7812 */ /* 0x000fe2000780c0ff */
[----:B-1----:R-:W-:-:S03]  /*05a0*/  IMAD.WIDE R10, R10, 0x8, R6 ;  /* 0x000000080a0a7825 */ /* 0x002fc600078e0206 */
[----:B------:R-:W-:-:S10]  /*05b0*/  DADD R2, RZ, -R4 ;  /* 0x00000000ff027229 */ /* 0x000fd40000000804 */
[----:B------:R-:W-:Y:S02]  /*05c0*/  FSEL R2, R4, R2, !P0 ;  /* 0x0000000204027208 */ /* 0x000fe40004000000 */
[----:B------:R-:W-:-:S06]  /*05d0*/  FSEL R3, R5, R3, !P0 ;  /* 0x0000000305037208 */ /* 0x000fcc0004000000 */
[----:B0-----:R-:W-:-:S07]  /*05e0*/  DMUL R2, R2, UR6 ;  /* 0x0000000602027c28 */ /* 0x001fce0008000000 */
[----:B------:R-:W-:Y:S01]  /*05f0*/  STG.E.64 desc[UR4][R10.64], R2 ;  /* 0x000000020a007986 */ /* 0x000fe2000c101b04 */
[----:B------:R-:W-:Y:S05]  /*0600*/  EXIT ;  /* 0x000000000000794d */ /* 0x000fea0003800000 */
        .weak           $__internal_0_$__cuda_sm20_div_rn_f64_full
        .type           $__internal_0_$__cuda_sm20_div_rn_f64_full,@function
        .size           $__internal_0_$__cuda_sm20_div_rn_f64_full,($_Z16generateSineWavePdiddd$__internal_trig_reduction_slowpathd - $__internal_0_$__cuda_sm20_div_rn_f64_full)
$__internal_0_$__cuda_sm20_div_rn_f64_full:
[----:B------:R-:W0:Y:S01]  /*0610*/  LDC.64 R2, c[0x0][0x3a0] ;  /* 0x0000e800ff027b82 */ /* 0x000e220000000a00 */
[C---:B------:R-:W-:Y:S01]  /*0620*/  FSETP.GEU.AND P2, PT, |R7|.reuse, 1.469367938527859385e-39, PT ;  /* 0x001000000700780b */ /* 0x040fe20003f4e200 */
[----:B------:R-:W-:Y:S01]  /*0630*/  BSSY.RECONVERGENT B1, `(.L_x_4) ;  /* 0x0000053000017945 */ /* 0x000fe20003800200 */
[----:B------:R-:W-:-:S05]  /*0640*/  LOP3.LUT R11, R7, 0x7ff00000, RZ, 0xc0, !PT ;  /* 0x7ff00000070b7812 */ /* 0x000fca00078ec0ff */
[----:B------:R-:W-:Y:S01]  /*0650*/  IMAD.MOV.U32 R21, RZ, RZ, R11 ;  /* 0x000000ffff157224 */ /* 0x000fe200078e000b */
[C---:B0-----:R-:W-:Y:S02]  /*0660*/  FSETP.GEU.AND P0, PT, |R3|.reuse, 1.469367938527859385e-39, PT ;  /* 0x001000000300780b */ /* 0x041fe40003f0e200 */
[----:B------:R-:W-:-:S04]  /*0670*/  LOP3.LUT R4, R3, 0x800fffff, RZ, 0xc0, !PT ;  /* 0x800fffff03047812 */ /* 0x000fc800078ec0ff */
[----:B------:R-:W-:Y:S01]  /*0680*/  LOP3.LUT R5, R4, 0x3ff00000, RZ, 0xfc, !PT ;  /* 0x3ff0000004057812 */ /* 0x000fe200078efcff */
[----:B------:R-:W-:-:S06]  /*0690*/  IMAD.MOV.U32 R4, RZ, RZ, R2 ;  /* 0x000000ffff047224 */ /* 0x000fcc00078e0002 */
[----:B------:R-:W0:Y:S02]  /*06a0*/  @!P0 LDC.64 R8, c[0x0][0x3a0] ;  /* 0x0000e800ff088b82 */ /* 0x000e240000000a00 */
[----:B0-----:R-:W-:Y:S01]  /*06b0*/  @!P0 DMUL R4, R8, 8.98846567431157953865e+307 ;  /* 0x7fe0000008048828 */ /* 0x001fe20000000000 */
[----:B------:R-:W-:-:S05]  /*06c0*/  IMAD.MOV.U32 R8, RZ, RZ, 0x1 ;  /* 0x00000001ff087424 */ /* 0x000fca00078e00ff */
[----:B------:R-:W0:Y:S02]  /*06d0*/  MUFU.RCP64H R9, R5 ;  /* 0x0000000500097308 */ /* 0x000e240000001800 */
[----:B0-----:R-:W-:-:S08]  /*06e0*/  DFMA R12, R8, -R4, 1 ;  /* 0x3ff00000080c742b */ /* 0x001fd00000000804 */
[----:B------:R-:W-:Y:S01]  /*06f0*/  DFMA R14, R12, R12, R12 ;  /* 0x0000000c0c0e722b */ /* 0x000fe2000000000c */
[----:B------:R-:W-:Y:S01]  /*0700*/  LOP3.LUT R12, R3, 0x7ff00000, RZ, 0xc0, !PT ;  /* 0x7ff00000030c7812 */ /* 0x000fe200078ec0ff */
[----:B------:R-:W-:-:S03]  /*0710*/  IMAD.MOV.U32 R13, RZ, RZ, 0x1ca00000 ;  /* 0x1ca00000ff0d7424 */ /* 0x000fc600078e00ff */
[----:B------:R-:W-:Y:S01]  /*0720*/  ISETP.GE.U32.AND P1, PT, R11, R12, PT ;  /* 0x0000000c0b00720c */ /* 0x000fe20003f26070 */
[----:B------:R-:W-:Y:S02]  /*0730*/  IMAD.MOV.U32 R20, RZ, RZ, R12 ;  /* 0x000000ffff147224 */ /* 0x000fe400078e000c */
[----:B------:R-:W-:Y:S01]  /*0740*/  DFMA R16, R8, R14, R8 ;  /* 0x0000000e0810722b */ /* 0x000fe20000000008 */
[----:B------:R-:W-:Y:S01]  /*0750*/  @!P0 LOP3.LUT R20, R5, 0x7ff00000, RZ, 0xc0, !PT ;  /* 0x7ff0000005148812 */ /* 0x000fe200078ec0ff */
[----:B------:R-:W-:Y:S01]  /*0760*/  IMAD.MOV.U32 R8, RZ, RZ, R6 ;  /* 0x000000ffff087224 */ /* 0x000fe200078e0006 */
[----:B------:R-:W-:-:S03]  /*0770*/  SEL R13, R13, 0x63400000, !P1 ;  /* 0x634000000d0d7807 */ /* 0x000fc60004800000 */
[----:B------:R-:W-:Y:S01]  /*0780*/  VIADD R23, R20, 0xffffffff ;  /* 0xffffffff14177836 */ /* 0x000fe20000000000 */
[C-C-:B------:R-:W-:Y:S01]  /*0790*/  @!P2 LOP3.LUT R14, R13.reuse, 0x80000000, R7.reuse, 0xf8, !PT ;  /* 0x800000000d0ea812 */ /* 0x140fe200078ef807 */
[----:B------:R-:W-:Y:S01]  /*07a0*/  DFMA R18, R16, -R4, 1 ;  /* 0x3ff000001012742b */ /* 0x000fe20000000804 */
[----:B------:R-:W-:Y:S02]  /*07b0*/  LOP3.LUT R9, R13, 0x800fffff, R7, 0xf8, !PT ;  /* 0x800fffff0d097812 */ /* 0x000fe400078ef807 */
[----:B------:R-:W-:Y:S01]  /*07c0*/  @!P2 LOP3.LUT R15, R14, 0x100000, RZ, 0xfc, !PT ;  /* 0x001000000e0fa812 */ /* 0x000fe200078efcff */
[----:B------:R-:W-:-:S06]  /*07d0*/  @!P2 IMAD.MOV.U32 R14, RZ, RZ, RZ ;  /* 0x000000ffff0ea224 */ /* 0x000fcc00078e00ff */
[----:B------:R-:W-:Y:S02]  /*07e0*/  @!P2 DFMA R8, R8, 2, -R14 ;  /* 0x400000000808a82b */ /* 0x000fe4000000080e */
[----:B------:R-:W-:-:S08]  /*07f0*/  DFMA R14, R16, R18, R16 ;  /* 0x00000012100e722b */ /* 0x000fd00000000010 */
[----:B------:R-:W-:Y:S01]  /*0800*/  @!P2 LOP3.LUT R21, R9, 0x7ff00000, RZ, 0xc0, !PT ;  /* 0x7ff000000915a812 */ /* 0x000fe200078ec0ff */
[----:B------:R-:W-:-:S04]  /*0810*/  DMUL R16, R14, R8 ;  /* 0x000000080e107228 */ /* 0x000fc80000000000 */
[----:B------:R-:W-:-:S04]  /*0820*/  VIADD R22, R21, 0xffffffff ;  /* 0xffffffff15167836 */ /* 0x000fc80000000000 */
[----:B------:R-:W-:Y:S01]  /*0830*/  DFMA R18, R16, -R4, R8 ;  /* 0x800000041012722b */ /* 0x000fe20000000008 */
[----:B------:R-:W-:-:S04]  /*0840*/  ISETP.GT.U32.AND P0, PT, R22, 0x7feffffe, PT ;  /* 0x7feffffe1600780c */ /* 0x000fc80003f04070 */
[----:B------:R-:W-:-:S03]  /*0850*/  ISETP.GT.U32.OR P0, PT, R23, 0x7feffffe, P0 ;  /* 0x7feffffe1700780c */ /* 0x000fc60000704470 */
[----:B------:R-:W-:-:S10]  /*0860*/  DFMA R14, R14, R18, R16 ;  /* 0x000000120e0e722b */ /* 0x000fd40000000010 */
[----:B------:R-:W-:Y:S05]  /*0870*/  @P0 BRA `(.L_x_5) ;  /* 0x0000000000600947 */ /* 0x000fea0003800000 */
[----:B------:R-:W-:Y:S01]  /*0880*/  VIADDMNMX R11, R11, -R12, 0xb9600000, !PT ;  /* 0xb96000000b0b7446 */ /* 0x000fe2000780090c */
[----:B------:R-:W-:-:S03]  /*0890*/  IMAD.MOV.U32 R6, RZ, RZ, RZ ;  /* 0x000000ffff067224 */ /* 0x000fc600078e00ff */
[----:B------:R-:W-:-:S05]  /*08a0*/  VIMNMX R2, PT, PT, R11, 0x46a00000, PT ;  /* 0x46a000000b027848 */ /* 0x000fca0003fe0100 */
[----:B------:R-:W-:-:S04]  /*08b0*/  IMAD.IADD R11, R2, 0x1, -R13 ;  /* 0x00000001020b7824 */ /* 0x000fc800078e0a0d */
[----:B------:R-:W-:-:S06]  /*08c0*/  VIADD R7, R11, 0x7fe00000 ;  /* 0x7fe000000b077836 */ /* 0x000fcc0000000000 */
[----:B------:R-:W-:-:S10]  /*08d0*/  DMUL R12, R14, R6 ;  /* 0x000000060e0c7228 */ /* 0x000fd40000000000 */
[----:B------:R-:W-:-:S13]  /*08e0*/  FSETP.GTU.AND P0, PT, |R13|, 1.469367938527859385e-39, PT ;  /* 0x001000000d00780b */ /* 0x000fda0003f0c200 */
[----:B------:R-:W-:Y:S05]  /*08f0*/  @P0 BRA `(.L_x_6) ;  /* 0x0000000000980947 */ /* 0x000fea0003800000 */
[----:B------:R-:W-:Y:S01]  /*0900*/  DFMA R4, R14, -R4, R8 ;  /* 0x800000040e04722b */ /* 0x000fe20000000008 */
[----:B------:R-:W-:-:S09]  /*0910*/  IMAD.MOV.U32 R6, RZ, RZ, RZ ;  /* 0x000000ffff067224 */ /* 0x000fd200078e00ff */
[C---:B------:R-:W-:Y:S02]  /*0920*/  FSETP.NEU.AND P0, PT, R5.reuse, RZ, PT ;  /* 0x000000ff0500720b */ /* 0x040fe40003f0d000 */
[----:B------:R-:W-:-:S04]  /*0930*/  LOP3.LUT R9, R5, 0x80000000, R3, 0x48, !PT ;  /* 0x8000000005097812 */ /* 0x000fc800078e4803 */
[----:B------:R-:W-:-:S07]  /*0940*/  LOP3.LUT R7, R9, R7, RZ, 0xfc, !PT ;  /* 0x0000000709077212 */ /* 0x000fce00078efcff */
[----:B------:R-:W-:Y:S05]  /*0950*/  @!P0 BRA `(.L_x_6) ;  /* 0x0000000000808947 */ /* 0x000fea0003800000 */
[----:B------:R-:W-:Y:S01]  /*0960*/  IMAD.MOV R3, RZ, RZ, -R11 ;  /* 0x000000ffff037224 */ /* 0x000fe200078e0a0b */
[----:B------:R-:W-:Y:S01]  /*0970*/  DMUL.RP R6, R14, R6 ;  /* 0x000000060e067228 */ /* 0x000fe20000008000 */
[----:B------:R-:W-:Y:S01]  /*0980*/  IMAD.MOV.U32 R2, RZ, RZ, RZ ;  /* 0x000000ffff027224 */ /* 0x000fe200078e00ff */
[----:B------:R-:W-:-:S05]  /*0990*/  IADD3 R11, PT, PT, -R11, -0x43300000, RZ ;  /* 0xbcd000000b0b7810 */ /* 0x000fca0007ffe1ff */
[----:B------:R-:W-:-:S03]  /*09a0*/  DFMA R2, R12, -R2, R14 ;  /* 0x800000020c02722b */ /* 0x000fc6000000000e */
[----:B------:R-:W-:-:S07]  /*09b0*/  LOP3.LUT R9, R7, R9, RZ, 0x3c, !PT ;  /* 0x0000000907097212 */ /* 0x000fce00078e3cff */
[----:B------:R-:W-:-:S04]  /*09c0*/  FSETP.NEU.AND P0, PT, |R3|, R11, PT ;  /* 0x0000000b0300720b */ /* 0x000fc80003f0d200 */
[----:B------:R-:W-:Y:S02]  /*09d0*/  FSEL R12, R6, R12, !P0 ;  /* 0x0000000c060c7208 */ /* 0x000fe40004000000 */
[----:B------:R-:W-:Y:S01]  /*09e0*/  FSEL R13, R9, R13, !P0 ;  /* 0x0000000d090d7208 */ /* 0x000fe20004000000 */
[----:B------:R-:W-:Y:S06]  /*09f0*/  BRA `(.L_x_6) ;  /* 0x0000000000587947 */ /* 0x000fec0003800000 */
.L_x_5:
[----:B------:R-:W-:-:S14]  /*0a00*/  DSETP.NAN.AND P0, PT, R6, R6, PT ;  /* 0x000000060600722a */ /* 0x000fdc0003f08000 */
[----:B------:R-:W-:Y:S05]  /*0a10*/  @P0 BRA `(.L_x_7) ;  /* 0x0000000000480947 */ /* 0x000fea0003800000 */
[----:B------:R-:W0:Y:S02]  /*0a20*/  LDC.64 R4, c[0x0][0x3a0] ;  /* 0x0000e800ff047b82 */ /* 0x000e240000000a00 */
[----:B0-----:R-:W-:-:S14]  /*0a30*/  DSETP.NAN.AND P0, PT, R4, R4, PT ;  /* 0x000000040400722a */ /* 0x001fdc0003f08000 */
[----:B------:R-:W-:Y:S05]  /*0a40*/  @P0 BRA `(.L_x_8) ;  /* 0x0000000000300947 */ /* 0x000fea0003800000 */
[----:B------:R-:W-:Y:S01]  /*0a50*/  ISETP.NE.AND P0, PT, R21, R20, PT ;  /* 0x000000141500720c */ /* 0x000fe20003f05270 */
[----:B------:R-:W-:Y:S02]  /*0a60*/  IMAD.MOV.U32 R12, RZ, RZ, 0x0 ;  /* 0x00000000ff0c7424 */ /* 0x000fe400078e00ff */
[----:B------:R-:W-:-:S10]  /*0a70*/  IMAD.MOV.U32 R13, RZ, RZ, -0x80000 ;  /* 0xfff80000ff0d7424 */ /* 0x000fd400078e00ff */
[----:B------:R-:W-:Y:S05]  /*0a80*/  @!P0 BRA `(.L_x_6) ;  /* 0x0000000000348947 */ /* 0x000fea0003800000 */
[----:B------:R-:W-:Y:S02]  /*0a90*/  ISETP.NE.AND P0, PT, R21, 0x7ff00000, PT ;  /* 0x7ff000001500780c */ /* 0x000fe40003f05270 */
[----:B------:R-:W-:Y:S02]  /*0aa0*/  LOP3.LUT R13, R7, 0x80000000, R3, 0x48, !PT ;  /* 0x80000000070d7812 */ /* 0x000fe400078e4803 */
[----:B------:R-:W-:-:S13]  /*0ab0*/  ISETP.EQ.OR P0, PT, R20, RZ, !P0 ;  /* 0x000000ff1400720c */ /* 0x000fda0004702670 */
[----:B------:R-:W-:Y:S01]  /*0ac0*/  @P0 LOP3.LUT R2, R13, 0x7ff00000, RZ, 0xfc, !PT ;  /* 0x7ff000000d020812 */ /* 0x000fe200078efcff */
[----:B------:R-:W-:Y:S02]  /*0ad0*/  @!P0 IMAD.MOV.U32 R12, RZ, RZ, RZ ;  /* 0x000000ffff0c8224 */ /* 0x000fe400078e00ff */
[----:B------:R-:W-:Y:S02]  /*0ae0*/  @P0 IMAD.MOV.U32 R12, RZ, RZ, RZ ;  /* 0x000000ffff0c0224 */ /* 0x000fe400078e00ff */
[----:B------:R-:W-:Y:S01]  /*0af0*/  @P0 IMAD.MOV.U32 R13, RZ, RZ, R2 ;  /* 0x000000ffff0d0224 */ /* 0x000fe200078e0002 */
[----:B------:R-:W-:Y:S06]  /*0b00*/  BRA `(.L_x_6) ;  /* 0x0000000000147947 */ /* 0x000fec0003800000 */
.L_x_8:
[----:B------:R-:W-:Y:S01]  /*0b10*/  LOP3.LUT R13, R3, 0x80000, RZ, 0xfc, !PT ;  /* 0x00080000030d7812 */ /* 0x000fe200078efcff */
[----:B------:R-:W-:Y:S01]  /*0b20*/  IMAD.MOV.U32 R12, RZ, RZ, R2 ;  /* 0x000000ffff0c7224 */ /* 0x000fe200078e0002 */
[----:B------:R-:W-:Y:S06]  /*0b30*/  BRA `(.L_x_6) ;  /* 0x0000000000087947 */ /* 0x000fec0003800000 */
.L_x_7:
[----:B------:R-:W-:Y:S01]  /*0b40*/  LOP3.LUT R13, R7, 0x80000, RZ, 0xfc, !PT ;  /* 0x00080000070d7812 */ /* 0x000fe200078efcff */
[----:B------:R-:W-:-:S07]  /*0b50*/  IMAD.MOV.U32 R12, RZ, RZ, R6 ;  /* 0x000000ffff0c7224 */ /* 0x000fce00078e0006 */
.L_x_6:
[----:B------:R-:W-:Y:S05]  /*0b60*/  BSYNC.RECONVERGENT B1 ;  /* 0x0000000000017941 */ /* 0x000fea0003800200 */
.L_x_4:
[----:B------:R-:W-:Y:S02]  /*0b70*/  IMAD.MOV.U32 R2, RZ, RZ, R0 ;  /* 0x000000ffff027224 */ /* 0x000fe400078e0000 */
[----:B------:R-:W-:-:S04]  /*0b80*/  IMAD.MOV.U32 R3, RZ, RZ, 0x0 ;  /* 0x00000000ff037424 */ /* 0x000fc800078e00ff */
[----:B------:R-:W-:Y:S05]  /*0b90*/  RET.REL.NODEC R2 `(_Z16generateSineWavePdiddd) ;  /* 0xfffffff402187950 */ /* 0x000fea0003c3ffff */
        .type           $_Z16generateSineWavePdiddd$__internal_trig_reduction_slowpathd,@function
        .size           $_Z16generateSineWavePdiddd$__internal_trig_reduction_slowpathd,(.L_x_18 - $_Z16generateSineWavePdiddd$__internal_trig_reduction_slowpathd)
$_Z16generateSineWavePdiddd$__internal_trig_reduction_slowpathd:
[--C-:B------:R-:W-:Y:S01]  /*0ba0*/  SHF.R.U32.HI R6, RZ, 0x14, R17.reuse ;  /* 0x00000014ff067819 */ /* 0x100fe20000011611 */
[----:B------:R-:W-:Y:S02]  /*0bb0*/  IMAD.MOV.U32 R11, RZ, RZ, R16 ;  /* 0x000000ffff0b7224 */ /* 0x000fe400078e0010 */
[----:B------:R-:W-:Y:S01]  /*0bc0*/  IMAD.MOV.U32 R14, RZ, RZ, R17 ;  /* 0x000000ffff0e7224 */ /* 0x000fe200078e0011 */
[----:B------:R-:W-:Y:S01]  /*0bd0*/  LOP3.LUT R0, R6, 0x7ff, RZ, 0xc0, !PT ;  /* 0x000007ff06007812 */ /* 0x000fe200078ec0ff */
[----:B------:R-:W-:-:S03]  /*0be0*/  IMAD.MOV.U32 R4, RZ, RZ, RZ ;  /* 0x000000ffff047224 */ /* 0x000fc600078e00ff */
[----:B------:R-:W-:-:S13]  /*0bf0*/  ISETP.NE.AND P0, PT, R0, 0x7ff, PT ;  /* 0x000007ff0000780c */ /* 0x000fda0003f05270 */
[----:B------:R-:W-:Y:S05]  /*0c00*/  @!P0 BRA `(.L_x_9) ;  /* 0x0000000800488947 */ /* 0x000fea0003800000 */
[----:B------:R-:W-:Y:S01]  /*0c10*/  VIADD R0, R0, 0xfffffc00 ;  /* 0xfffffc0000007836 */ /* 0x000fe20000000000 */
[----:B------:R-:W-:Y:S01]  /*0c20*/  BSSY.RECONVERGENT B1, `(.L_x_10) ;  /* 0x000002f000017945 */ /* 0x000fe20003800200 */
[----:B------:R-:W-:-:S03]  /*0c30*/  CS2R R18, SRZ ;  /* 0x0000000000127805 */ /* 0x000fc6000001ff00 */
[----:B------:R-:W-:Y:S02]  /*0c40*/  SHF.R.U32.HI R7, RZ, 0x6, R0 ;  /* 0x00000006ff077819 */ /* 0x000fe40000011600 */
[----:B------:R-:W-:Y:S02]  /*0c50*/  ISETP.GE.U32.AND P0, PT, R0, 0x80, PT ;  /* 0x000000800000780c */ /* 0x000fe40003f06070 */
[C---:B------:R-:W-:Y:S02]  /*0c60*/  IADD3 R0, PT, PT, -R7.reuse, 0x13, RZ ;  /* 0x0000001307007810 */ /* 0x040fe40007ffe1ff */
[----:B------:R-:W-:Y:S02]  /*0c70*/  IADD3 R21, PT, PT, -R7, 0xf, RZ ;  /* 0x0000000f07157810 */ /* 0x000fe40007ffe1ff */
[----:B------:R-:W-:-:S04]  /*0c80*/  SEL R0, R0, 0x12, P0 ;  /* 0x0000001200007807 */ /* 0x000fc80000000000 */
[----:B------:R-:W-:-:S13]  /*0c90*/  ISETP.GE.AND P0, PT, R21, R0, PT ;  /* 0x000000001500720c */ /* 0x000fda0003f06270 */
[----:B------:R-:W-:Y:S05]  /*0ca0*/  @P0 BRA `(.L_x_11) ;  /* 0x0000000000980947 */ /* 0x000fea0003800000 */
[----:B------:R-:W0:Y:S01]  /*0cb0*/  LDC.64 R8, c[0x0][0x358] ;  /* 0x0000d600ff087b82 */ /* 0x000e220000000a00 */
[C---:B------:R-:W-:Y:S01]  /*0cc0*/  SHF.L.U64.HI R13, R11.reuse, 0xb, R14 ;  /* 0x0000000b0b0d7819 */ /* 0x040fe2000001020e */
[----:B------:R-:W-:Y:S01]  /*0cd0*/  BSSY.RECONVERGENT B2, `(.L_x_12) ;  /* 0x0000022000027945 */ /* 0x000fe20003800200 */
[----:B------:R-:W-:Y:S01]  /*0ce0*/  IMAD.SHL.U32 R11, R11, 0x800, RZ ;  /* 0x000008000b0b7824 */ /* 0x000fe200078e00ff */
[----:B------:R-:W-:Y:S01]  /*0cf0*/  IADD3 R15, PT, PT, RZ, -R7, -R0 ;  /* 0x80000007ff0f7210 */ /* 0x000fe20007ffe800 */
[----:B------:R-:W-:Y:S01]  /*0d00*/  IMAD.MOV.U32 R14, RZ, RZ, RZ ;  /* 0x000000ffff0e7224 */ /* 0x000fe200078e00ff */
[----:B------:R-:W-:Y:S02]  /*0d10*/  CS2R R18, SRZ ;  /* 0x0000000000127805 */ /* 0x000fe4000001ff00 */
[----:B------:R-:W-:Y:S01]  /*0d20*/  LOP3.LUT R13, R13, 0x80000000, RZ, 0xfc, !PT ;  /* 0x800000000d0d7812 */ /* 0x000fe200078efcff */
[----:B------:R-:W1:Y:S06]  /*0d30*/  LDC.64 R2, c[0x4][0x8] ;  /* 0x01000200ff027b82 */ /* 0x000e6c0000000a00 */
.L_x_13:
[----:B0-----:R-:W-:Y:S01]  /*0d40*/  R2UR UR6, R8 ;  /* 0x00000000080672ca */ /* 0x001fe200000e0000 */
[----:B-1----:R-:W-:Y:S01]  /*0d50*/  IMAD.WIDE R4, R21, 0x8, R2 ;  /* 0x0000000815047825 */ /* 0x002fe200078e0202 */
[----:B------:R-:W-:-:S13]  /*0d60*/  R2UR UR7, R9 ;  /* 0x00000000090772ca */ /* 0x000fda00000e0000 */
[----:B------:R-:W2:Y:S01]  /*0d70*/  LDG.E.64.CONSTANT R4, desc[UR6][R4.64] ;  /* 0x0000000604047981 */ /* 0x000ea2000c1e9b00 */
[----:B------:R-:W-:Y:S02]  /*0d80*/  VIADD R15, R15, 0x1 ;  /* 0x000000010f0f7836 */ /* 0x000fe40000000000 */
[----:B------:R-:W-:Y:S02]  /*0d90*/  VIADD R21, R21, 0x1 ;  /* 0x0000000115157836 */ /* 0x000fe40000000000 */
[----:B--2---:R-:W-:-:S04]  /*0da0*/  IMAD.WIDE.U32 R18, P2, R4, R11, R18 ;  /* 0x0000000b04127225 */ /* 0x004fc80007840012 */
[----:B------:R-:W-:Y:S02]  /*0db0*/  IMAD R23, R4, R13, RZ ;  /* 0x0000000d04177224 */ /* 0x000fe400078e02ff */
[CC--:B------:R-:W-:Y:S02]  /*0dc0*/  IMAD R16, R5.reuse, R11.reuse, RZ ;  /* 0x0000000b05107224 */ /* 0x0c0fe400078e02ff */
[----:B------:R-:W-:Y:S01]  /*0dd0*/  IMAD.HI.U32 R25, R5, R11, RZ ;  /* 0x0000000b05197227 */ /* 0x000fe200078e00ff */
[----:B------:R-:W-:-:S03]  /*0de0*/  IADD3 R19, P0, PT, R23, R19, RZ ;  /* 0x0000001317137210 */ /* 0x000fc60007f1e0ff */
[----:B------:R-:W-:Y:S01]  /*0df0*/  IMAD R23, R14, 0x8, R1 ;  /* 0x000000080e177824 */ /* 0x000fe200078e0201 */
[----:B------:R-:W-:Y:S01]  /*0e00*/  IADD3 R19, P1, PT, R16, R19, RZ ;  /* 0x0000001310137210 */ /* 0x000fe20007f3e0ff */
[----:B------:R-:W-:-:S04]  /*0e10*/  IMAD.HI.U32 R16, R4, R13, RZ ;  /* 0x0000000d04107227 */ /* 0x000fc800078e00ff */
[----:B------:R-:W-:Y:S01]  /*0e20*/  IMAD.X R4, RZ, RZ, R16, P2 ;  /* 0x000000ffff047224 */ /* 0x000fe200010e0610 */
[----:B------:R0:W-:Y:S01]  /*0e30*/  STL.64 [R23], R18 ;  /* 0x0000001217007387 */ /* 0x0001e20000100a00 */
[----:B------:R-:W-:-:S03]  /*0e40*/  IMAD.HI.U32 R16, R5, R13, RZ ;  /* 0x0000000d05107227 */ /* 0x000fc600078e00ff */
[----:B------:R-:W-:Y:S01]  /*0e50*/  IADD3.X R4, P0, PT, R25, R4, RZ, P0, !PT ;  /* 0x0000000419047210 */ /* 0x000fe2000071e4ff */
[----:B------:R-:W-:Y:S02]  /*0e60*/  IMAD R5, R5, R13, RZ ;  /* 0x0000000d05057224 */ /* 0x000fe400078e02ff */
[----:B------:R-:W-:-:S03]  /*0e70*/  VIADD R14, R14, 0x1 ;  /* 0x000000010e0e7836 */ /* 0x000fc60000000000 */
[----:B------:R-:W-:Y:S01]  /*0e80*/  IADD3.X R5, P1, PT, R5, R4, RZ, P1, !PT ;  /* 0x0000000405057210 */ /* 0x000fe20000f3e4ff */
[----:B------:R-:W-:Y:S01]  /*0e90*/  IMAD.X R4, RZ, RZ, R16, P0 ;  /* 0x000000ffff047224 */ /* 0x000fe200000e0610 */
[----:B------:R-:W-:-:S03]  /*0ea0*/  ISETP.NE.AND P0, PT, R15, -0xf, PT ;  /* 0xfffffff10f00780c */ /* 0x000fc60003f05270 */
[----:B------:R-:W-:Y:S02]  /*0eb0*/  IMAD.X R4, RZ, RZ, R4, P1 ;  /* 0x000000ffff047224 */ /* 0x000fe400008e0604 */
[----:B0-----:R-:W-:Y:S02]  /*0ec0*/  IMAD.MOV.U32 R18, RZ, RZ, R5 ;  /* 0x000000ffff127224 */ /* 0x001fe400078e0005 */
[----:B------:R-:W-:-:S06]  /*0ed0*/  IMAD.MOV.U32 R19, RZ, RZ, R4 ;  /* 0x000000ffff137224 */ /* 0x000fcc00078e0004 */
[----:B------:R-:W-:Y:S05]  /*0ee0*/  @P0 BRA `(.L_x_13) ;  /* 0xfffffffc00940947 */ /* 0x000fea000383ffff */
[----:B------:R-:W-:Y:S05]  /*0ef0*/  BSYNC.RECONVERGENT B2 ;  /* 0x0000000000027941 */ /* 0x000fea0003800200 */
.L_x_12:
[----:B------:R-:W-:-:S07]  /*0f00*/  IMAD.MOV.U32 R21, RZ, RZ, R0 ;  /* 0x000000ffff157224 */ /* 0x000fce00078e0000 */
.L_x_11:
[----:B------:R-:W-:Y:S05]  /*0f10*/  BSYNC.RECONVERGENT B1 ;  /* 0x0000000000017941 */ /* 0x000fea0003800200 */
.L_x_10:
[----:B------:R-:W-:Y:S01]  /*0f20*/  LOP3.LUT P0, R23, R6, 0x3f, RZ, 0xc0, !PT ;  /* 0x0000003f06177812 */ /* 0x000fe2000780c0ff */
[----:B------:R-:W-:-:S04]  /*0f30*/  IMAD.IADD R0, R7, 0x1, R21 ;  /* 0x0000000107007824 */ /* 0x000fc800078e0215 */
[----:B------:R-:W-:-:S05]  /*0f40*/  IMAD.U32 R21, R0, 0x8, R1 ;  /* 0x0000000800157824 */ /* 0x000fca00078e0001 */
[----:B------:R0:W-:Y:S04]  /*0f50*/  STL.64 [R21+-0x78], R18 ;  /* 0xffff881215007387 */ /* 0x0001e80000100a00 */
[----:B------:R-:W2:Y:S04]  /*0f60*/  @P0 LDL.64 R8, [R1+0x8] ;  /* 0x0000080001080983 */ /* 0x000ea80000100a00 */
[----:B------:R-:W3:Y:S04]  /*0f70*/  LDL.64 R2, [R1+0x10] ;  /* 0x0000100001027983 */ /* 0x000ee80000100a00 */
[----:B------:R-:W4:Y:S01]  /*0f80*/  LDL.64 R4, [R1+0x18] ;  /* 0x0000180001047983 */ /* 0x000f220000100a00 */
[----:B------:R-:W-:Y:S01]  /*0f90*/  @P0 LOP3.LUT R0, R23, 0x3f, RZ, 0x3c, !PT ;  /* 0x0000003f17000812 */ /* 0x000fe200078e3cff */
[----:B------:R-:W-:Y:S01]  /*0fa0*/  BSSY.RECONVERGENT B1, `(.L_x_14) ;  /* 0x0000034000017945 */ /* 0x000fe20003800200 */
[----:B--2---:R-:W-:-:S02]  /*0fb0*/  @P0 SHF.R.U64 R7, R8, 0x1, R9 ;  /* 0x0000000108070819 */ /* 0x004fc40000001209 */
[----:B------:R-:W-:Y:S02]  /*0fc0*/  @P0 SHF.R.U32.HI R9, RZ, 0x1, R9 ;  /* 0x00000001ff090819 */ /* 0x000fe40000011609 */
[CC--:B---3--:R-:W-:Y:S02]  /*0fd0*/  @P0 SHF.L.U32 R11, R2.reuse, R23.reuse, RZ ;  /* 0x00000017020b0219 */ /* 0x0c8fe400000006ff */
[----:B------:R-:W-:Y:S02]  /*0fe0*/  @P0 SHF.R.U64 R6, R7, R0, R9 ;  /* 0x0000000007060219 */ /* 0x000fe40000001209 */
[--C-:B------:R-:W-:Y:S02]  /*0ff0*/  @P0 SHF.R.U32.HI R15, RZ, 0x1, R3.reuse ;  /* 0x00000001ff0f0819 */ /* 0x100fe40000011603 */
[C-C-:B------:R-:W-:Y:S02]  /*1000*/  @P0 SHF.R.U64 R13, R2.reuse, 0x1, R3.reuse ;  /* 0x00000001020d0819 */ /* 0x140fe40000001203 */
[----:B------:R-:W-:-:S02]  /*1010*/  @P0 SHF.L.U64.HI R8, R2, R23, R3 ;  /* 0x0000001702080219 */ /* 0x000fc40000010203 */
[----:B------:R-:W-:Y:S02]  /*1020*/  @P0 SHF.R.U32.HI R7, RZ, R0, R9 ;  /* 0x00000000ff070219 */ /* 0x000fe40000011609 */
[----:B------:R-:W-:Y:S02]  /*1030*/  @P0 LOP3.LUT R2, R11, R6, RZ, 0xfc, !PT ;  /* 0x000000060b020212 */ /* 0x000fe400078efcff */
[----:B----4-:R-:W-:Y:S02]  /*1040*/  @P0 SHF.L.U32 R9, R4, R23, RZ ;  /* 0x0000001704090219 */ /* 0x010fe400000006ff */
[----:B------:R-:W-:Y:S02]  /*1050*/  @P0 SHF.R.U64 R14, R13, R0, R15 ;  /* 0x000000000d0e0219 */ /* 0x000fe4000000120f */
[----:B------:R-:W-:Y:S01]  /*1060*/  @P0 LOP3.LUT R3, R8, R7, RZ, 0xfc, !PT ;  /* 0x0000000708030212 */ /* 0x000fe200078efcff */
[----:B------:R-:W-:Y:S01]  /*1070*/  IMAD.SHL.U32 R8, R2, 0x4, RZ ;  /* 0x0000000402087824 */ /* 0x000fe200078e00ff */
[----:B------:R-:W-:-:S02]  /*1080*/  @P0 SHF.L.U64.HI R7, R4, R23, R5 ;  /* 0x0000001704070219 */ /* 0x000fc40000010205 */
[----:B------:R-:W-:Y:S02]  /*1090*/  @P0 LOP3.LUT R4, R9, R14, RZ, 0xfc, !PT ;  /* 0x0000000e09040212 */ /* 0x000fe400078efcff */
[----:B------:R-:W-:Y:S02]  /*10a0*/  @P0 SHF.R.U32.HI R0, RZ, R0, R15 ;  /* 0x00000000ff000219 */ /* 0x000fe4000001160f */
[----:B------:R-:W-:Y:S02]  /*10b0*/  SHF.L.U64.HI R9, R2, 0x2, R3 ;  /* 0x0000000202097819 */ /* 0x000fe40000010203 */
[----:B------:R-:W-:Y:S02]  /*10c0*/  @P0 LOP3.LUT R5, R7, R0, RZ, 0xfc, !PT ;  /* 0x0000000007050212 */ /* 0x000fe400078efcff */
[----:B------:R-:W-:Y:S02]  /*10d0*/  SHF.L.W.U32.HI R3, R3, 0x2, R4 ;  /* 0x0000000203037819 */ /* 0x000fe40000010e04 */
[----:B------:R-:W-:-:S02]  /*10e0*/  IADD3 RZ, P0, PT, RZ, -R8, RZ ;  /* 0x80000008ffff7210 */ /* 0x000fc40007f1e0ff */
[----:B------:R-:W-:Y:S02]  /*10f0*/  LOP3.LUT R0, RZ, R9, RZ, 0x33, !PT ;  /* 0x00000009ff007212 */ /* 0x000fe400078e33ff */
[----:B------:R-:W-:Y:S02]  /*1100*/  SHF.L.W.U32.HI R4, R4, 0x2, R5 ;  /* 0x0000000204047819 */ /* 0x000fe40000010e05 */
[----:B------:R-:W-:Y:S02]  /*1110*/  LOP3.LUT R2, RZ, R3, RZ, 0x33, !PT ;  /* 0x00000003ff027212 */ /* 0x000fe400078e33ff */
[----:B------:R-:W-:Y:S02]  /*1120*/  IADD3.X R6, P0, PT, RZ, R0, RZ, P0, !PT ;  /* 0x00000000ff067210 */ /* 0x000fe4000071e4ff */
[----:B------:R-:W-:Y:S02]  /*1130*/  LOP3.LUT R7, RZ, R4, RZ, 0x33, !PT ;  /* 0x00000004ff077212 */ /* 0x000fe400078e33ff */
[----:B------:R-:W-:-:S02]  /*1140*/  IADD3.X R0, P1, PT, RZ, R2, RZ, P0, !PT ;  /* 0x00000002ff007210 */ /* 0x000fc4000073e4ff */
[----:B------:R-:W-:-:S03]  /*1150*/  ISETP.GT.U32.AND P2, PT, R3, -0x1, PT ;  /* 0xffffffff0300780c */ /* 0x000fc60003f44070 */
[----:B------:R-:W-:Y:S01]  /*1160*/  IMAD.X R7, RZ, RZ, R7, P1 ;  /* 0x000000ffff077224 */ /* 0x000fe200008e0607 */
[----:B------:R-:W-:-:S04]  /*1170*/  ISETP.GT.AND.EX P0, PT, R4, -0x1, PT, P2 ;  /* 0xffffffff0400780c */ /* 0x000fc80003f04320 */
[----:B------:R-:W-:Y:S02]  /*1180*/  SEL R2, R4, R7, P0 ;  /* 0x0000000704027207 */ /* 0x000fe40000000000 */
[----:B------:R-:W-:Y:S02]  /*1190*/  SEL R13, R3, R0, P0 ;  /* 0x00000000030d7207 */ /* 0x000fe40000000000 */
[----:B------:R-:W-:Y:S02]  /*11a0*/  ISETP.NE.U32.AND P1, PT, R2, RZ, PT ;  /* 0x000000ff0200720c */ /* 0x000fe40003f25070 */
[----:B------:R-:W-:Y:S02]  /*11b0*/  SEL R9, R9, R6, P0 ;  /* 0x0000000609097207 */ /* 0x000fe40000000000 */
[----:B------:R-:W-:Y:S01]  /*11c0*/  SEL R3, R13, R2, !P1 ;  /* 0x000000020d037207 */ /* 0x000fe20004800000 */
[----:B------:R-:W-:-:S05]  /*11d0*/  @!P0 IMAD.MOV R8, RZ, RZ, -R8 ;  /* 0x000000ffff088224 */ /* 0x000fca00078e0a08 */
[----:B------:R-:W1:Y:S02]  /*11e0*/  FLO.U32 R3, R3 ;  /* 0x0000000300037300 */ /* 0x000e6400000e0000 */
[C---:B-1----:R-:W-:Y:S02]  /*11f0*/  IADD3 R7, PT, PT, -R3.reuse, 0x1f, RZ ;  /* 0x0000001f03077810 */ /* 0x042fe40007ffe1ff */
[----:B------:R-:W-:-:S03]  /*1200*/  IADD3 R0, PT, PT, -R3, 0x3f, RZ ;  /* 0x0000003f03007810 */ /* 0x000fc60007ffe1ff */
[----:B------:R-:W-:-:S05]  /*1210*/  @P1 IMAD.MOV R0, RZ, RZ, R7 ;  /* 0x000000ffff001224 */ /* 0x000fca00078e0207 */
[----:B------:R-:W-:-:S13]  /*1220*/  ISETP.NE.AND P1, PT, R0, RZ, PT ;  /* 0x000000ff0000720c */ /* 0x000fda0003f25270 */
[----:B0-----:R-:W-:Y:S05]  /*1230*/  @!P1 BRA `(.L_x_15) ;  /* 0x0000000000289947 */ /* 0x001fea0003800000 */
[--C-:B------:R-:W-:Y:S02]  /*1240*/  SHF.R.U64 R7, R8, 0x1, R9.reuse ;  /* 0x0000000108077819 */ /* 0x100fe40000001209 */
[C---:B------:R-:W-:Y:S02]  /*1250*/  LOP3.LUT R3, R0.reuse, 0x3f, RZ, 0xc0, !PT ;  /* 0x0000003f00037812 */ /* 0x040fe400078ec0ff */
[----:B------:R-:W-:Y:S02]  /*1260*/  SHF.R.U32.HI R9, RZ, 0x1, R9 ;  /* 0x00000001ff097819 */ /* 0x000fe40000011609 */
[----:B------:R-:W-:Y:S02]  /*1270*/  LOP3.LUT R6, R0, 0x3f, RZ, 0xc, !PT ;  /* 0x0000003f00067812 */ /* 0x000fe400078e0cff */
[CC--:B------:R-:W-:Y:S02]  /*1280*/  SHF.L.U64.HI R11, R13.reuse, R3.reuse, R2 ;  /* 0x000000030d0b7219 */ /* 0x0c0fe40000010202 */
[----:B------:R-:W-:-:S02]  /*1290*/  SHF.L.U32 R3, R13, R3, RZ ;  /* 0x000000030d037219 */ /* 0x000fc400000006ff */
[-CC-:B------:R-:W-:Y:S02]  /*12a0*/  SHF.R.U64 R2, R7, R6.reuse, R9.reuse ;  /* 0x0000000607027219 */ /* 0x180fe40000001209 */
[----:B------:R-:W-:Y:S02]  /*12b0*/  SHF.R.U32.HI R6, RZ, R6, R9 ;  /* 0x00000006ff067219 */ /* 0x000fe40000011609 */
[----:B------:R-:W-:Y:S02]  /*12c0*/  LOP3.LUT R13, R3, R2, RZ, 0xfc, !PT ;  /* 0x00000002030d7212 */ /* 0x000fe400078efcff */
[----:B------:R-:W-:-:S07]  /*12d0*/  LOP3.LUT R2, R11, R6, RZ, 0xfc, !PT ;  /* 0x000000060b027212 */ /* 0x000fce00078efcff */
.L_x_15:
[----:B------:R-:W-:Y:S05]  /*12e0*/  BSYNC.RECONVERGENT B1 ;  /* 0x0000000000017941 */ /* 0x000fea0003800200 */
.L_x_14:
[----:B------:R-:W-:Y:S01]  /*12f0*/  IMAD.WIDE.U32 R8, R13, 0x2168c235, RZ ;  /* 0x2168c2350d087825 */ /* 0x000fe200078e00ff */
[----:B------:R-:W-:-:S03]  /*1300*/  SHF.R.U32.HI R5, RZ, 0x1e, R5 ;  /* 0x0000001eff057819 */ /* 0x000fc60000011605 */
[----:B------:R-:W-:Y:S01]  /*1310*/  IMAD.MOV.U32 R6, RZ, RZ, R9 ;  /* 0x000000ffff067224 */ /* 0x000fe200078e0009 */
[----:B------:R-:W-:Y:S01]  /*1320*/  IADD3 RZ, P1, PT, R8, R8, RZ ;  /* 0x0000000808ff7210 */ /* 0x000fe20007f3e0ff */
[----:B------:R-:W-:Y:S01]  /*1330*/  IMAD.MOV.U32 R7, RZ, RZ, RZ ;  /* 0x000000ffff077224 */ /* 0x000fe200078e00ff */
[----:B------:R-:W-:Y:S01]  /*1340*/  LEA.HI R4, R4, R5, RZ, 0x1 ;  /* 0x0000000504047211 */ /* 0x000fe200078f08ff */
[----:B------:R-:W-:-:S04]  /*1350*/  IMAD.HI.U32 R3, R2, -0x36f0255e, RZ ;  /* 0xc90fdaa202037827 */ /* 0x000fc800078e00ff */
[----:B------:R-:W-:-:S04]  /*1360*/  IMAD.WIDE.U32 R6, R13, -0x36f0255e, R6 ;  /* 0xc90fdaa20d067825 */ /* 0x000fc800078e0006 */
[C---:B------:R-:W-:Y:S02]  /*1370*/  IMAD R9, R2.reuse, -0x36f0255e, RZ ;  /* 0xc90fdaa202097824 */ /* 0x040fe400078e02ff */
[----:B------:R-:W-:-:S04]  /*1380*/  IMAD.WIDE.U32 R6, P2, R2, 0x2168c235, R6 ;  /* 0x2168c23502067825 */ /* 0x000fc80007840006 */
[----:B------:R-:W-:Y:S01]  /*1390*/  IMAD.X R2, RZ, RZ, R3, P2 ;  /* 0x000000ffff027224 */ /* 0x000fe200010e0603 */
[----:B------:R-:W-:Y:S02]  /*13a0*/  IADD3 R3, P2, PT, R9, R7, RZ ;  /* 0x0000000709037210 */ /* 0x000fe40007f5e0ff */
[----:B------:R-:W-:Y:S02]  /*13b0*/  IADD3.X RZ, P1, PT, R6, R6, RZ, P1, !PT ;  /* 0x0000000606ff7210 */ /* 0x000fe40000f3e4ff */
[C---:B------:R-:W-:Y:S01]  /*13c0*/  ISETP.GT.U32.AND P3, PT, R3.reuse, RZ, PT ;  /* 0x000000ff0300720c */ /* 0x040fe20003f64070 */
[----:B------:R-:W-:Y:S01]  /*13d0*/  IMAD.X R2, RZ, RZ, R2, P2 ;  /* 0x000000ffff027224 */ /* 0x000fe200010e0602 */
[----:B------:R-:W-:-:S04]  /*13e0*/  IADD3.X R6, P2, PT, R3, R3, RZ, P1, !PT ;  /* 0x0000000303067210 */ /* 0x000fc80000f5e4ff */
[C---:B------:R-:W-:Y:S01]  /*13f0*/  ISETP.GT.AND.EX P1, PT, R2.reuse, RZ, PT, P3 ;  /* 0x000000ff0200720c */ /* 0x040fe20003f24330 */
[----:B------:R-:W-:-:S03]  /*1400*/  IMAD.X R7, R2, 0x1, R2, P2 ;  /* 0x0000000102077824 */ /* 0x000fc600010e0602 */
[----:B------:R-:W-:Y:S02]  /*1410*/  SEL R6, R6, R3, P1 ;  /* 0x0000000306067207 */ /* 0x000fe40000800000 */
[----:B------:R-:W-:Y:S02]  /*1420*/  SEL R3, R7, R2, P1 ;  /* 0x0000000207037207 */ /* 0x000fe40000800000 */
[----:B------:R-:W-:Y:S02]  /*1430*/  IADD3 R2, P2, PT, R6, 0x1, RZ ;  /* 0x0000000106027810 */ /* 0x000fe40007f5e0ff */
[----:B------:R-:W-:Y:S02]  /*1440*/  SEL R7, RZ, 0xffffffff, !P1 ;  /* 0xffffffffff077807 */ /* 0x000fe40004800000 */
[----:B------:R-:W-:Y:S01]  /*1450*/  LOP3.LUT P1, R17, R17, 0x80000000, RZ, 0xc0, !PT ;  /* 0x8000000011117812 */ /* 0x000fe2000782c0ff */
[----:B------:R-:W-:Y:S02]  /*1460*/  IMAD.X R3, RZ, RZ, R3, P2 ;  /* 0x000000ffff037224 */ /* 0x000fe400010e0603 */
[----:B------:R-:W-:Y:S01]  /*1470*/  IMAD.IADD R0, R7, 0x1, -R0 ;  /* 0x0000000107007824 */ /* 0x000fe200078e0a00 */
[----:B------:R-:W-:-:S02]  /*1480*/  @!P0 LOP3.LUT R17, R17, 0x80000000, RZ, 0x3c, !PT ;  /* 0x8000000011118812 */ /* 0x000fc400078e3cff */
[----:B------:R-:W-:Y:S01]  /*1490*/  SHF.R.U64 R2, R2, 0xa, R3 ;  /* 0x0000000a02027819 */ /* 0x000fe20000001203 */
[----:B------:R-:W-:-:S03]  /*14a0*/  IMAD.SHL.U32 R0, R0, 0x100000, RZ ;  /* 0x0010000000007824 */ /* 0x000fc600078e00ff */
[----:B------:R-:W-:-:S03]  /*14b0*/  IADD3 R2, P2, PT, R2, 0x1, RZ ;  /* 0x0000000102027810 */ /* 0x000fc60007f5e0ff */
[----:B------:R-:W-:Y:S01]  /*14c0*/  @P1 IMAD.MOV R4, RZ, RZ, -R4 ;  /* 0x000000ffff041224 */ /* 0x000fe200078e0a04 */
[----:B------:R-:W-:-:S04]  /*14d0*/  LEA.HI.X R3, R3, RZ, RZ, 0x16, P2 ;  /* 0x000000ff03037211 */ /* 0x000fc800010fb4ff */
[--C-:B------:R-:W-:Y:S02]  /*14e0*/  SHF.R.U64 R2, R2, 0x1, R3.reuse ;  /* 0x0000000102027819 */ /* 0x100fe40000001203 */
[----:B------:R-:W-:Y:S02]  /*14f0*/  SHF.R.U32.HI R3, RZ, 0x1, R3 ;  /* 0x00000001ff037819 */ /* 0x000fe40000011603 */
[----:B------:R-:W-:-:S04]  /*1500*/  IADD3 R11, P2, P3, RZ, RZ, R2 ;  /* 0x000000ffff0b7210 */ /* 0x000fc80007b5e002 */
[----:B------:R-:W-:-:S04]  /*1510*/  IADD3.X R0, PT, PT, R0, 0x3fe00000, R3, P2, P3 ;  /* 0x3fe0000000007810 */ /* 0x000fc800017e6403 */
[----:B------:R-:W-:-:S07]  /*1520*/  LOP3.LUT R14, R0, R17, RZ, 0xfc, !PT ;  /* 0x00000011000e7212 */ /* 0x000fce00078efcff */
.L_x_9:
[----:B------:R-:W-:Y:S02]  /*1530*/  IMAD.MOV.U32 R13, RZ, RZ, 0x0 ;  /* 0x00000000ff0d7424 */ /* 0x000fe400078e00ff */
[----:B------:R-:W-:Y:S02]  /*1540*/  IMAD.MOV.U32 R0, RZ, RZ, R4 ;  /* 0x000000ffff007224 */ /* 0x000fe400078e0004 */
[----:B------:R-:W-:Y:S02]  /*1550*/  IMAD.MOV.U32 R2, RZ, RZ, R11 ;  /* 0x000000ffff027224 */ /* 0x000fe400078e000b */
[----:B------:R-:W-:Y:S01]  /*1560*/  IMAD.MOV.U32 R3, RZ, RZ, R14 ;  /* 0x000000ffff037224 */ /* 0x000fe200078e000e */
[----:B------:R-:W-:Y:S06]  /*1570*/  RET.REL.NODEC R12 `(_Z16generateSineWavePdiddd) ;  /* 0xffffffe80ca07950 */ /* 0x000fec0003c3ffff */
.L_x_16:
[----:B------:R-:W-:-:S00]  /*1580*/  BRA `(.L_x_16) ;  /* 0xfffffffc00fc7947 */ /* 0x000fc0000383ffff */
[----:B------:R-:W-:-:S00]  /*1590*/  NOP ;  /* 0x0000000000007918 */ /* 0x000fc00000000000 */
        /* <DEDUP_REMOVED lines=14> */
.L_x_18:


//--------------------- .nv.global.init           --------------------------
	.section	.nv.global.init,"aw",@progbits
	.align	16
.nv.global.init:
	.type		__cudart_sin_cos_coeffs,@object
	.size		__cudart_sin_cos_coeffs,(PI - __cudart_sin_cos_coeffs)
__cudart_sin_cos_coeffs:
        /*0000*/ 	.byte	0x46, 0xd2, 0xb0, 0x2c, 0xf1, 0xe5, 0x5a, 0xbe, 0x92, 0xe3, 0xac, 0x69, 0xe3, 0x1d, 0xc7, 0x3e
        /*0010*/ 	.byte	0xa1, 0x62, 0xdb, 0x19, 0xa0, 0x01, 0x2a, 0xbf, 0x18, 0x08, 0x11, 0x11, 0x11, 0x11, 0x81, 0x3f
        /*0020*/ 	.byte	0x54, 0x55, 0x55, 0x55, 0x55, 0x55, 0xc5, 0xbf, 0x00, 0x00, 0x00, 0x00, 0x00, 0x00, 0x00, 0x00
        /*0030*/ 	.byte	0x00, 0x00, 0x00, 0x00, 0x00, 0x00, 0x00, 0x00, 0x64, 0x81, 0xfd, 0x20, 0x83, 0xff, 0xa8, 0xbd
        /*0040*/ 	.byte	0x28, 0x85, 0xef, 0xc1, 0xa7, 0xee, 0x21, 0x3e, 0xd9, 0xe6, 0x06, 0x8e, 0x4f, 0x7e, 0x92, 0xbe
        /*0050*/ 	.byte	0xe9, 0xbc, 0xdd, 0x19, 0xa0, 0x01, 0xfa, 0x3e, 0x47, 0x5d, 0xc1, 0x16, 0x6c, 0xc1, 0x56, 0xbf
        /*0060*/ 	.byte	0x51, 0x55, 0x55, 0x55, 0x55, 0x55, 0xa5, 0x3f, 0x00, 0x00, 0x00, 0x00, 0x00, 0x00, 0xe0, 0xbf
        /*0070*/ 	.byte	0x00, 0x00, 0x00, 0x00, 0x00, 0x00, 0xf0, 0x3f, 0x00, 0x00, 0x00, 0x00, 0x00, 0x00, 0x00, 0x00
	.type		PI,@object
	.size		PI,(__cudart_i2opi_d - PI)
PI:
        /*0080*/ 	.byte	0x18, 0x2d, 0x44, 0x54, 0xfb, 0x21, 0x09, 0x40
	.type		__cudart_i2opi_d,@object
	.size		__cudart_i2opi_d,(.L_1 - __cudart_i2opi_d)
__cudart_i2opi_d:
        /* <DEDUP_REMOVED lines=9> */
.L_1:


//--------------------- .nv.shared.reserved.0     --------------------------
	.section	.nv.shared.reserved.0,"aw",@nobits
	.weak		__nv_reservedSMEM_offset_0_alias
	.size		__nv_reservedSMEM_offset_0_alias, 0, 64
	.other		__nv_reservedSMEM_offset_0_alias,@"STO_CUDA_RESERVED_SHARED STV_DEFAULT"
__nv_reservedSMEM_offset_0_alias:
	.zero		0
	.zero		64


//--------------------- .nv.constant0._Z16generateSineWavePdiddd --------------------------
	.section	.nv.constant0._Z16generateSineWavePdiddd,"a",@progbits
	.sectionflags	@""
	.align	4
.nv.constant0._Z16generateSineWavePdiddd:
	.zero		936


//--------------------- SYMBOLS --------------------------

	.type		.nv.reservedSmem.offset0,@object
	.size		.nv.reservedSmem.offset0,0x4
